	.target	sm_100a

	.elftype	@"ET_EXEC"


//--------------------- .note.nv.tkinfo           --------------------------
	.section	.note.nv.tkinfo,"",@"SHT_NOTE"
	.sectionflags	@"SHF_NOTE_NV_TKINFO"
	.tkinfo
        /*0018*/ 	.word	0x00000002
        /*0030*/ 	.string	""
        /*0030*/ 	.string	"ptxas"
        /*0030*/ 	.string	"Cuda compilation tools, release 13.0, V13.0.88"
        /*0030*/ 	.string	"Build cuda_13.0.r13.0/compiler.36424714_0"
        /*0030*/ 	.string	"-arch sm_100a -m 64 "



//--------------------- .note.nv.cuinfo           --------------------------
	.section	.note.nv.cuinfo,"",@"SHT_NOTE"
	.sectionflags	@"SHF_NOTE_NV_CUINFO"
        /*0018*/ 	.short	0x0002
        /*001a*/ 	.short	0x0064
        /*001c*/ 	.short	0x0082
	.zero		2


//--------------------- .nv.info                  --------------------------
	.section	.nv.info,"",@"SHT_CUDA_INFO"
	.align	4


	//----- nvinfo : EIATTR_REGCOUNT
	.align		4
        /*0000*/ 	.byte	0x04, 0x2f
        /*0002*/ 	.short	(.L_19 - .L_18)
	.align		4
.L_18:
        /*0004*/ 	.word	index@(_ZN7cutlass13device_kernelINS_4gemm6kernel13GemmUniversalIN4cute5tupleIJiiiiEEENS1_10collective13CollectiveMmaINS1_35MainloopSm100TmaUmmaWarpSpecializedILi34ELi2ELi4ENS5_IJNS4_1CILi1EEESB_SB_EEEEENS5_IJNSA_ILi64EEENSA_ILi128EEENSA_ILi16EEEEEENS_6half_tENS5_IJlSB_lEEESI_SJ_NS4_8TiledMMAINS4_8MMA_AtomIJNS4_20SM100_MMA_F16BF16_SSISI_SI_fLi64ELi128ELNS4_4UMMA5MajorE0ELSO_0ELNSN_7ScaleInE0ELSP_0EEEEEENS4_6LayoutISC_NS5_IJNSA_ILi0EEEST_ST_EEEEENS5_IJNS4_10UnderscoreESW_SW_EEEEENS4_13SM90_TMA_LOADENS4_14ComposedLayoutINS4_7SwizzleILi1ELi4ELi3EEENS4_18smem_ptr_flag_bitsILi16EEENSS_INS5_IJNSA_ILi8EEESG_EEENS5_IJSG_SB_EEEEEEEvNS4_8identityESZ_S19_vS1A_EENS_8epilogue10collective18CollectiveEpilogueINS1C_23Sm100TmaWarpSpecializedILi4ELi2ELi16ELb1ELb0EEEJSH_NS5_IJNSS_ISE_SB_EENSS_INSA_ILi32EEESB_EEEEESI_SJ_SI_SJ_NS1C_6fusion15FusionCallbacksIS1G_NS1L_17LinearCombinationISI_fSI_fLNS_15FloatRoundStyleE2EEESH_S1K_JEEENS4_5SM1004TMEM4LOAD26SM100_TMEM_LOAD_16dp256b4xESZ_NS10_INS11_ILi2ELi4ELi3EEES14_NSS_INS5_IJS15_S1I_EEENS5_IJS1I_SB_EEEEEEENS4_17SM75_U32x4_LDSM_NENS4_14SM90_TMA_STOREES1Z_NS4_17SM90_U32x4_STSM_NENS4_39AutoVectorizingCopyWithAssumedAlignmentILi128EEEEEEvvEEEEvNT_6ParamsE)
        /*0008*/ 	.word	0x0000005b


	//----- nvinfo : EIATTR_FRAME_SIZE
	.align		4
.L_19:
        /*000c*/ 	.byte	0x04, 0x11
        /*000e*/ 	.short	(.L_21 - .L_20)
	.align		4
.L_20:
        /*0010*/ 	.word	index@($__internal_2_$__cuda_sm10x_tcgen05_guardrail_trap_unallocated_columns_being_dealloced)
        /*0014*/ 	.word	0x00000000


	//----- nvinfo : EIATTR_FRAME_SIZE
	.align		4
.L_21:
        /*0018*/ 	.byte	0x04, 0x11
        /*001a*/ 	.short	(.L_23 - .L_22)
	.align		4
.L_22:
        /*001c*/ 	.word	index@($__internal_1_$__cuda_sm10x_tcgen05_guardrail_trap_phase_invalid_during_alloc)
        /*0020*/ 	.word	0x00000000


	//----- nvinfo : EIATTR_FRAME_SIZE
	.align		4
.L_23:
        /*0024*/ 	.byte	0x04, 0x11
        /*0026*/ 	.short	(.L_25 - .L_24)
	.align		4
.L_24:
        /*0028*/ 	.word	index@($__internal_0_$__cuda_sm10x_tcgen05_guardrail_trap_col_being_dealloced_not_returned_by_alloc)
        /*002c*/ 	.word	0x00000000


	//----- nvinfo : EIATTR_FRAME_SIZE
	.align		4
.L_25:
        /*0030*/ 	.byte	0x04, 0x11
        /*0032*/ 	.short	(.L_27 - .L_26)
	.align		4
.L_26:
        /*0034*/ 	.word	index@(_ZN7cutlass13device_kernelINS_4gemm6kernel13GemmUniversalIN4cute5tupleIJiiiiEEENS1_10collective13CollectiveMmaINS1_35MainloopSm100TmaUmmaWarpSpecializedILi34ELi2ELi4ENS5_IJNS4_1CILi1EEESB_SB_EEEEENS5_IJNSA_ILi64EEENSA_ILi128EEENSA_ILi16EEEEEENS_6half_tENS5_IJlSB_lEEESI_SJ_NS4_8TiledMMAINS4_8MMA_AtomIJNS4_20SM100_MMA_F16BF16_SSISI_SI_fLi64ELi128ELNS4_4UMMA5MajorE0ELSO_0ELNSN_7ScaleInE0ELSP_0EEEEEENS4_6LayoutISC_NS5_IJNSA_ILi0EEEST_ST_EEEEENS5_IJNS4_10UnderscoreESW_SW_EEEEENS4_13SM90_TMA_LOADENS4_14ComposedLayoutINS4_7SwizzleILi1ELi4ELi3EEENS4_18smem_ptr_flag_bitsILi16EEENSS_INS5_IJNSA_ILi8EEESG_EEENS5_IJSG_SB_EEEEEEEvNS4_8identityESZ_S19_vS1A_EENS_8epilogue10collective18CollectiveEpilogueINS1C_23Sm100TmaWarpSpecializedILi4ELi2ELi16ELb1ELb0EEEJSH_NS5_IJNSS_ISE_SB_EENSS_INSA_ILi32EEESB_EEEEESI_SJ_SI_SJ_NS1C_6fusion15FusionCallbacksIS1G_NS1L_17LinearCombinationISI_fSI_fLNS_15FloatRoundStyleE2EEESH_S1K_JEEENS4_5SM1004TMEM4LOAD26SM100_TMEM_LOAD_16dp256b4xESZ_NS10_INS11_ILi2ELi4ELi3EEES14_NSS_INS5_IJS15_S1I_EEENS5_IJS1I_SB_EEEEEEENS4_17SM75_U32x4_LDSM_NENS4_14SM90_TMA_STOREES1Z_NS4_17SM90_U32x4_STSM_NENS4_39AutoVectorizingCopyWithAssumedAlignmentILi128EEEEEEvvEEEEvNT_6ParamsE)
        /*0038*/ 	.word	0x00000000


	//----- nvinfo : EIATTR_MIN_STACK_SIZE
	.align		4
.L_27:
        /*003c*/ 	.byte	0x04, 0x12
        /*003e*/ 	.short	(.L_29 - .L_28)
	.align		4
.L_28:
        /*0040*/ 	.word	index@(_ZN7cutlass13device_kernelINS_4gemm6kernel13GemmUniversalIN4cute5tupleIJiiiiEEENS1_10collective13CollectiveMmaINS1_35MainloopSm100TmaUmmaWarpSpecializedILi34ELi2ELi4ENS5_IJNS4_1CILi1EEESB_SB_EEEEENS5_IJNSA_ILi64EEENSA_ILi128EEENSA_ILi16EEEEEENS_6half_tENS5_IJlSB_lEEESI_SJ_NS4_8TiledMMAINS4_8MMA_AtomIJNS4_20SM100_MMA_F16BF16_SSISI_SI_fLi64ELi128ELNS4_4UMMA5MajorE0ELSO_0ELNSN_7ScaleInE0ELSP_0EEEEEENS4_6LayoutISC_NS5_IJNSA_ILi0EEEST_ST_EEEEENS5_IJNS4_10UnderscoreESW_SW_EEEEENS4_13SM90_TMA_LOADENS4_14ComposedLayoutINS4_7SwizzleILi1ELi4ELi3EEENS4_18smem_ptr_flag_bitsILi16EEENSS_INS5_IJNSA_ILi8EEESG_EEENS5_IJSG_SB_EEEEEEEvNS4_8identityESZ_S19_vS1A_EENS_8epilogue10collective18CollectiveEpilogueINS1C_23Sm100TmaWarpSpecializedILi4ELi2ELi16ELb1ELb0EEEJSH_NS5_IJNSS_ISE_SB_EENSS_INSA_ILi32EEESB_EEEEESI_SJ_SI_SJ_NS1C_6fusion15FusionCallbacksIS1G_NS1L_17LinearCombinationISI_fSI_fLNS_15FloatRoundStyleE2EEESH_S1K_JEEENS4_5SM1004TMEM4LOAD26SM100_TMEM_LOAD_16dp256b4xESZ_NS10_INS11_ILi2ELi4ELi3EEES14_NSS_INS5_IJS15_S1I_EEENS5_IJS1I_SB_EEEEEEENS4_17SM75_U32x4_LDSM_NENS4_14SM90_TMA_STOREES1Z_NS4_17SM90_U32x4_STSM_NENS4_39AutoVectorizingCopyWithAssumedAlignmentILi128EEEEEEvvEEEEvNT_6ParamsE)
        /*0044*/ 	.word	0x00000000
.L_29:


//--------------------- .nv.compat                --------------------------
	.section	.nv.compat,"",@"SHT_CUDA_COMPAT_INFO"
	.align	4
        /*0000*/ 	.byte	0x02, 0x09, 0x01, 0x00, 0x02, 0x02, 0x02, 0x00, 0x02, 0x05, 0x05, 0x00, 0x03, 0x07, 0x01, 0x01
        /*0010*/ 	.byte	0x02, 0x03, 0x01, 0x00, 0x02, 0x06, 0x01, 0x00, 0x04, 0x0b, 0x08, 0x00, 0x09, 0x00, 0x00, 0x00
        /*0020*/ 	.byte	0x00, 0x00, 0x00, 0x00


//--------------------- .nv.info._ZN7cutlass13device_kernelINS_4gemm6kernel13GemmUniversalIN4cute5tupleIJiiiiEEENS1_10collective13CollectiveMmaINS1_35MainloopSm100TmaUmmaWarpSpecializedILi34ELi2ELi4ENS5_IJNS4_1CILi1EEESB_SB_EEEEENS5_IJNSA_ILi64EEENSA_ILi128EEENSA_ILi16EEEEEENS_6half_tENS5_IJlSB_lEEESI_SJ_NS4_8TiledMMAINS4_8MMA_AtomIJNS4_20SM100_MMA_F16BF16_SSISI_SI_fLi64ELi128ELNS4_4UMMA5MajorE0ELSO_0ELNSN_7ScaleInE0ELSP_0EEEEEENS4_6LayoutISC_NS5_IJNSA_ILi0EEEST_ST_EEEEENS5_IJNS4_10UnderscoreESW_SW_EEEEENS4_13SM90_TMA_LOADENS4_14ComposedLayoutINS4_7SwizzleILi1ELi4ELi3EEENS4_18smem_ptr_flag_bitsILi16EEENSS_INS5_IJNSA_ILi8EEESG_EEENS5_IJSG_SB_EEEEEEEvNS4_8identityESZ_S19_vS1A_EENS_8epilogue10collective18CollectiveEpilogueINS1C_23Sm100TmaWarpSpecializedILi4ELi2ELi16ELb1ELb0EEEJSH_NS5_IJNSS_ISE_SB_EENSS_INSA_ILi32EEESB_EEEEESI_SJ_SI_SJ_NS1C_6fusion15FusionCallbacksIS1G_NS1L_17LinearCombinationISI_fSI_fLNS_15FloatRoundStyleE2EEESH_S1K_JEEENS4_5SM1004TMEM4LOAD26SM100_TMEM_LOAD_16dp256b4xESZ_NS10_INS11_ILi2ELi4ELi3EEES14_NSS_INS5_IJS15_S1I_EEENS5_IJS1I_SB_EEEEEEENS4_17SM75_U32x4_LDSM_NENS4_14SM90_TMA_STOREES1Z_NS4_17SM90_U32x4_STSM_NENS4_39AutoVectorizingCopyWithAssumedAlignmentILi128EEEEEEvvEEEEvNT_6ParamsE --------------------------
	.section	.nv.info._ZN7cutlass13device_kernelINS_4gemm6kernel13GemmUniversalIN4cute5tupleIJiiiiEEENS1_10collective13CollectiveMmaINS1_35MainloopSm100TmaUmmaWarpSpecializedILi34ELi2ELi4ENS5_IJNS4_1CILi1EEESB_SB_EEEEENS5_IJNSA_ILi64EEENSA_ILi128EEENSA_ILi16EEEEEENS_6half_tENS5_IJlSB_lEEESI_SJ_NS4_8TiledMMAINS4_8MMA_AtomIJNS4_20SM100_MMA_F16BF16_SSISI_SI_fLi64ELi128ELNS4_4UMMA5MajorE0ELSO_0ELNSN_7ScaleInE0ELSP_0EEEEEENS4_6LayoutISC_NS5_IJNSA_ILi0EEEST_ST_EEEEENS5_IJNS4_10UnderscoreESW_SW_EEEEENS4_13SM90_TMA_LOADENS4_14ComposedLayoutINS4_7SwizzleILi1ELi4ELi3EEENS4_18smem_ptr_flag_bitsILi16EEENSS_INS5_IJNSA_ILi8EEESG_EEENS5_IJSG_SB_EEEEEEEvNS4_8identityESZ_S19_vS1A_EENS_8epilogue10collective18CollectiveEpilogueINS1C_23Sm100TmaWarpSpecializedILi4ELi2ELi16ELb1ELb0EEEJSH_NS5_IJNSS_ISE_SB_EENSS_INSA_ILi32EEESB_EEEEESI_SJ_SI_SJ_NS1C_6fusion15FusionCallbacksIS1G_NS1L_17LinearCombinationISI_fSI_fLNS_15FloatRoundStyleE2EEESH_S1K_JEEENS4_5SM1004TMEM4LOAD26SM100_TMEM_LOAD_16dp256b4xESZ_NS10_INS11_ILi2ELi4ELi3EEES14_NSS_INS5_IJS15_S1I_EEENS5_IJS1I_SB_EEEEEEENS4_17SM75_U32x4_LDSM_NENS4_14SM90_TMA_STOREES1Z_NS4_17SM90_U32x4_STSM_NENS4_39AutoVectorizingCopyWithAssumedAlignmentILi128EEEEEEvvEEEEvNT_6ParamsE,"",@"SHT_CUDA_INFO"
	.sectionflags	@""
	.align	4


	//----- nvinfo : EIATTR_CUDA_API_VERSION
	.align		4
        /*0000*/ 	.byte	0x04, 0x37
        /*0002*/ 	.short	(.L_31 - .L_30)
.L_30:
        /*0004*/ 	.word	0x00000082


	//----- nvinfo : EIATTR_KPARAM_INFO
	.align		4
.L_31:
        /*0008*/ 	.byte	0x04, 0x17
        /*000a*/ 	.short	(.L_33 - .L_32)
.L_32:
        /*000c*/ 	.word	0x00000000
        /*0010*/ 	.short	0x0000
        /*0012*/ 	.short	0x0000
        /*0014*/ 	.byte	0x00, 0xf0, 0x01, 0x20


	//----- nvinfo : EIATTR_AT_ENTRY_FRAGMENTS
	.align		4
.L_33:
        /*0018*/ 	.byte	0x04, 0x4f
        /*001a*/ 	.short	(.L_35 - .L_34)


	//   ....[0]....
.L_34:
        /*001c*/ 	.word	0x00000006


	//----- nvinfo : EIATTR_RESERVED_SMEM_USED
	.align		4
.L_35:
        /*0020*/ 	.byte	0x01, 0x41
	.zero		2


	//----- nvinfo : EIATTR_SPARSE_MMA_MASK
	.align		4
        /*0024*/ 	.byte	0x03, 0x50
        /*0026*/ 	.short	0x0000


	//----- nvinfo : EIATTR_TCGEN05_1CTA_USED
	.align		4
        /*0028*/ 	.byte	0x01, 0x51
	.zero		2


	//----- nvinfo : EIATTR_MAXREG_COUNT
	.align		4
        /*002c*/ 	.byte	0x03, 0x1b
        /*002e*/ 	.short	0x00ff


	//----- nvinfo : EIATTR_NUM_BARRIERS
	.align		4
        /*0030*/ 	.byte	0x02, 0x4c
        /*0032*/ 	.byte	0x07
	.zero		1


	//----- nvinfo : EIATTR_EXTERNS
	.align		4
        /*0034*/ 	.byte	0x04, 0x0f
        /*0036*/ 	.short	(.L_37 - .L_36)


	//   ....[0]....
	.align		4
.L_36:
        /*0038*/ 	.word	index@(__assertfail)


	//----- nvinfo : EIATTR_MERCURY_ISA_VERSION
	.align		4
.L_37:
        /*003c*/ 	.byte	0x03, 0x5f
        /*003e*/ 	.short	0x0101


	//----- nvinfo : EIATTR_INT_WARP_WIDE_INSTR_OFFSETS
	.align		4
        /*0040*/ 	.byte	0x04, 0x31
        /*0042*/ 	.short	(.L_39 - .L_38)


	//   ....[0]....
.L_38:
        /*0044*/ 	.word	0x000021e0


	//   ....[1]....
        /*0048*/ 	.word	0x00004c20


	//   ....[2]....
        /*004c*/ 	.word	0x00004c40


	//   ....[3]....
        /*0050*/ 	.word	0x00004c70


	//   ....[4]....
        /*0054*/ 	.word	0x000055b0


	//   ....[5]....
        /*0058*/ 	.word	0x00005620


	//   ....[6]....
        /*005c*/ 	.word	0x00005700


	//   ....[7]....
        /*0060*/ 	.word	0x00005780


	//   ....[8]....
        /*0064*/ 	.word	0x00005890


	//   ....[9]....
        /*0068*/ 	.word	0x00005920


	//   ....[10]....
        /*006c*/ 	.word	0x00005b00


	//   ....[11]....
        /*0070*/ 	.word	0x00005c60


	//----- nvinfo : EIATTR_COOP_GROUP_MASK_REGIDS
	.align		4
.L_39:
        /*0074*/ 	.byte	0x04, 0x29
        /*0076*/ 	.short	(.L_41 - .L_40)


	//   ....[0]....
.L_40:
        /*0078*/ 	.word	0xffffffff


	//   ....[1]....
        /*007c*/ 	.word	0xffffffff


	//   ....[2]....
        /*0080*/ 	.word	0xffffffff


	//   ....[3]....
        /*0084*/ 	.word	0xffffffff


	//   ....[4]....
        /*0088*/ 	.word	0xffffffff


	//   ....[5]....
        /*008c*/ 	.word	0xffffffff


	//   ....[6]....
        /*0090*/ 	.word	0xffffffff


	//   ....[7]....
        /*0094*/ 	.word	0xffffffff


	//   ....[8]....
        /*0098*/ 	.word	0xffffffff


	//   ....[9]....
        /*009c*/ 	.word	0xffffffff


	//   ....[10]....
        /*00a0*/ 	.word	0xffffffff


	//   ....[11]....
        /*00a4*/ 	.word	0xffffffff


	//   ....[12]....
        /*00a8*/ 	.word	0xffffffff


	//----- nvinfo : EIATTR_COOP_GROUP_INSTR_OFFSETS
	.align		4
.L_41:
        /*00ac*/ 	.byte	0x04, 0x28
        /*00ae*/ 	.short	(.L_43 - .L_42)


	//   ....[0]....
.L_42:
        /*00b0*/ 	.word	0x00000090


	//   ....[1]....
        /*00b4*/ 	.word	0x000004d0


	//   ....[2]....
        /*00b8*/ 	.word	0x00000a30


	//   ....[3]....
        /*00bc*/ 	.word	0x00000bd0


	//   ....[4]....
        /*00c0*/ 	.word	0x00000cd0


	//   ....[5]....
        /*00c4*/ 	.word	0x00000e40


	//   ....[6]....
        /*00c8*/ 	.word	0x00000fe0


	//   ....[7]....
        /*00cc*/ 	.word	0x000020c0


	//   ....[8]....
        /*00d0*/ 	.word	0x00003f80


	//   ....[9]....
        /*00d4*/ 	.word	0x00004190


	//   ....[10]....
        /*00d8*/ 	.word	0x000041c0


	//   ....[11]....
        /*00dc*/ 	.word	0x00004b00


	//   ....[12]....
        /*00e0*/ 	.word	0x00004d30


	//----- nvinfo : EIATTR_VRC_CTA_INIT_COUNT
	.align		4
.L_43:
        /*00e4*/ 	.byte	0x02, 0x4a
        /*00e6*/ 	.byte	0x80
	.zero		1


	//----- nvinfo : EIATTR_SYSCALL_OFFSETS
	.align		4
        /*00e8*/ 	.byte	0x04, 0x46
        /*00ea*/ 	.short	(.L_45 - .L_44)


	//   ....[0]....
.L_44:
        /*00ec*/ 	.word	0x00006710


	//   ....[1]....
        /*00f0*/ 	.word	0x00006800


	//   ....[2]....
        /*00f4*/ 	.word	0x00006f60


	//   ....[3]....
        /*00f8*/ 	.word	0x00007810


	//   ....[4]....
        /*00fc*/ 	.word	0x00008090


	//   ....[5]....
        /*0100*/ 	.word	0x00008910


	//----- nvinfo : EIATTR_MBARRIER_INSTR_OFFSETS
	.align		4
.L_45:
        /*0104*/ 	.byte	0x04, 0x39
        /*0106*/ 	.short	(.L_47 - .L_46)


	//   ....[0]....
.L_46:
        /*0108*/ 	.word	0x000005d0
        /*010c*/ 	.word	0x000000ff
        /*0110*/ 	.word	0x00000000
        /*0114*/ 	.short	0x0100
        /*0116*/ 	.byte	0x05
	.zero		1


	//   ....[1]....
        /*0118*/ 	.word	0x000005e0
        /*011c*/ 	.word	0x000000ff
        /*0120*/ 	.word	0x00000110
        /*0124*/ 	.short	0x0100
        /*0126*/ 	.byte	0x05
	.zero		1


	//   ....[2]....
        /*0128*/ 	.word	0x000005f0
        /*012c*/ 	.word	0x000000ff
        /*0130*/ 	.word	0x00000008
        /*0134*/ 	.short	0x0100
        /*0136*/ 	.byte	0x05
	.zero		1


	//   ....[3]....
        /*0138*/ 	.word	0x00000600
        /*013c*/ 	.word	0x000000ff
        /*0140*/ 	.word	0x00000118
        /*0144*/ 	.short	0x0100
        /*0146*/ 	.byte	0x05
	.zero		1


	//   ....[4]....
        /*0148*/ 	.word	0x00000610
        /*014c*/ 	.word	0x000000ff
        /*0150*/ 	.word	0x00000010
        /*0154*/ 	.short	0x0100
        /*0156*/ 	.byte	0x05
	.zero		1


	//   ....[5]....
        /*0158*/ 	.word	0x00000620
        /*015c*/ 	.word	0x000000ff
        /*0160*/ 	.word	0x00000120
        /*0164*/ 	.short	0x0100
        /*0166*/ 	.byte	0x05
	.zero		1


	//   ....[6]....
        /*0168*/ 	.word	0x00000630
        /*016c*/ 	.word	0x000000ff
        /*0170*/ 	.word	0x00000018
        /*0174*/ 	.short	0x0100
        /*0176*/ 	.byte	0x05
	.zero		1


	//   ....[7]....
        /*0178*/ 	.word	0x00000640
        /*017c*/ 	.word	0x000000ff
        /*0180*/ 	.word	0x00000128
        /*0184*/ 	.short	0x0100
        /*0186*/ 	.byte	0x05
	.zero		1


	//   ....[8]....
        /*0188*/ 	.word	0x00000650
        /*018c*/ 	.word	0x000000ff
        /*0190*/ 	.word	0x00000020
        /*0194*/ 	.short	0x0100
        /*0196*/ 	.byte	0x05
	.zero		1


	//   ....[9]....
        /*0198*/ 	.word	0x00000660
        /*019c*/ 	.word	0x000000ff
        /*01a0*/ 	.word	0x00000130
        /*01a4*/ 	.short	0x0100
        /*01a6*/ 	.byte	0x05
	.zero		1


	//   ....[10]....
        /*01a8*/ 	.word	0x00000670
        /*01ac*/ 	.word	0x000000ff
        /*01b0*/ 	.word	0x00000028
        /*01b4*/ 	.short	0x0100
        /*01b6*/ 	.byte	0x05
	.zero		1


	//   ....[11]....
        /*01b8*/ 	.word	0x00000680
        /*01bc*/ 	.word	0x000000ff
        /*01c0*/ 	.word	0x00000138
        /*01c4*/ 	.short	0x0100
        /*01c6*/ 	.byte	0x05
	.zero		1


	//   ....[12]....
        /*01c8*/ 	.word	0x00000690
        /*01cc*/ 	.word	0x000000ff
        /*01d0*/ 	.word	0x00000030
        /*01d4*/ 	.short	0x0100
        /*01d6*/ 	.byte	0x05
	.zero		1


	//   ....[13]....
        /*01d8*/ 	.word	0x000006a0
        /*01dc*/ 	.word	0x000000ff
        /*01e0*/ 	.word	0x00000140
        /*01e4*/ 	.short	0x0100
        /*01e6*/ 	.byte	0x05
	.zero		1


	//   ....[14]....
        /*01e8*/ 	.word	0x000006b0
        /*01ec*/ 	.word	0x000000ff
        /*01f0*/ 	.word	0x00000038
        /*01f4*/ 	.short	0x0100
        /*01f6*/ 	.byte	0x05
	.zero		1


	//   ....[15]....
        /*01f8*/ 	.word	0x000006c0
        /*01fc*/ 	.word	0x000000ff
        /*0200*/ 	.word	0x00000148
        /*0204*/ 	.short	0x0100
        /*0206*/ 	.byte	0x05
	.zero		1


	//   ....[16]....
        /*0208*/ 	.word	0x000006d0
        /*020c*/ 	.word	0x000000ff
        /*0210*/ 	.word	0x00000040
        /*0214*/ 	.short	0x0100
        /*0216*/ 	.byte	0x05
	.zero		1


	//   ....[17]....
        /*0218*/ 	.word	0x000006e0
        /*021c*/ 	.word	0x000000ff
        /*0220*/ 	.word	0x00000150
        /*0224*/ 	.short	0x0100
        /*0226*/ 	.byte	0x05
	.zero		1


	//   ....[18]....
        /*0228*/ 	.word	0x000006f0
        /*022c*/ 	.word	0x000000ff
        /*0230*/ 	.word	0x00000048
        /*0234*/ 	.short	0x0100
        /*0236*/ 	.byte	0x05
	.zero		1


	//   ....[19]....
        /*0238*/ 	.word	0x00000700
        /*023c*/ 	.word	0x000000ff
        /*0240*/ 	.word	0x00000158
        /*0244*/ 	.short	0x0100
        /*0246*/ 	.byte	0x05
	.zero		1


	//   ....[20]....
        /*0248*/ 	.word	0x00000710
        /*024c*/ 	.word	0x000000ff
        /*0250*/ 	.word	0x00000050
        /*0254*/ 	.short	0x0100
        /*0256*/ 	.byte	0x05
	.zero		1


	//   ....[21]....
        /*0258*/ 	.word	0x00000720
        /*025c*/ 	.word	0x000000ff
        /*0260*/ 	.word	0x00000160
        /*0264*/ 	.short	0x0100
        /*0266*/ 	.byte	0x05
	.zero		1


	//   ....[22]....
        /*0268*/ 	.word	0x00000730
        /*026c*/ 	.word	0x000000ff
        /*0270*/ 	.word	0x00000058
        /*0274*/ 	.short	0x0100
        /*0276*/ 	.byte	0x05
	.zero		1


	//   ....[23]....
        /*0278*/ 	.word	0x00000740
        /*027c*/ 	.word	0x000000ff
        /*0280*/ 	.word	0x00000168
        /*0284*/ 	.short	0x0100
        /*0286*/ 	.byte	0x05
	.zero		1


	//   ....[24]....
        /*0288*/ 	.word	0x00000750
        /*028c*/ 	.word	0x000000ff
        /*0290*/ 	.word	0x00000060
        /*0294*/ 	.short	0x0100
        /*0296*/ 	.byte	0x05
	.zero		1


	//   ....[25]....
        /*0298*/ 	.word	0x00000760
        /*029c*/ 	.word	0x000000ff
        /*02a0*/ 	.word	0x00000170
        /*02a4*/ 	.short	0x0100
        /*02a6*/ 	.byte	0x05
	.zero		1


	//   ....[26]....
        /*02a8*/ 	.word	0x00000770
        /*02ac*/ 	.word	0x000000ff
        /*02b0*/ 	.word	0x00000068
        /*02b4*/ 	.short	0x0100
        /*02b6*/ 	.byte	0x05
	.zero		1


	//   ....[27]....
        /*02b8*/ 	.word	0x00000780
        /*02bc*/ 	.word	0x000000ff
        /*02c0*/ 	.word	0x00000178
        /*02c4*/ 	.short	0x0100
        /*02c6*/ 	.byte	0x05
	.zero		1


	//   ....[28]....
        /*02c8*/ 	.word	0x00000790
        /*02cc*/ 	.word	0x000000ff
        /*02d0*/ 	.word	0x00000070
        /*02d4*/ 	.short	0x0100
        /*02d6*/ 	.byte	0x05
	.zero		1


	//   ....[29]....
        /*02d8*/ 	.word	0x000007a0
        /*02dc*/ 	.word	0x000000ff
        /*02e0*/ 	.word	0x00000180
        /*02e4*/ 	.short	0x0100
        /*02e6*/ 	.byte	0x05
	.zero		1


	//   ....[30]....
        /*02e8*/ 	.word	0x000007b0
        /*02ec*/ 	.word	0x000000ff
        /*02f0*/ 	.word	0x00000078
        /*02f4*/ 	.short	0x0100
        /*02f6*/ 	.byte	0x05
	.zero		1


	//   ....[31]....
        /*02f8*/ 	.word	0x000007c0
        /*02fc*/ 	.word	0x000000ff
        /*0300*/ 	.word	0x00000188
        /*0304*/ 	.short	0x0100
        /*0306*/ 	.byte	0x05
	.zero		1


	//   ....[32]....
        /*0308*/ 	.word	0x000007d0
        /*030c*/ 	.word	0x000000ff
        /*0310*/ 	.word	0x00000080
        /*0314*/ 	.short	0x0100
        /*0316*/ 	.byte	0x05
	.zero		1


	//   ....[33]....
        /*0318*/ 	.word	0x000007e0
        /*031c*/ 	.word	0x000000ff
        /*0320*/ 	.word	0x00000190
        /*0324*/ 	.short	0x0100
        /*0326*/ 	.byte	0x05
	.zero		1


	//   ....[34]....
        /*0328*/ 	.word	0x000007f0
        /*032c*/ 	.word	0x000000ff
        /*0330*/ 	.word	0x00000088
        /*0334*/ 	.short	0x0100
        /*0336*/ 	.byte	0x05
	.zero		1


	//   ....[35]....
        /*0338*/ 	.word	0x00000800
        /*033c*/ 	.word	0x000000ff
        /*0340*/ 	.word	0x00000198
        /*0344*/ 	.short	0x0100
        /*0346*/ 	.byte	0x05
	.zero		1


	//   ....[36]....
        /*0348*/ 	.word	0x00000810
        /*034c*/ 	.word	0x000000ff
        /*0350*/ 	.word	0x00000090
        /*0354*/ 	.short	0x0100
        /*0356*/ 	.byte	0x05
	.zero		1


	//   ....[37]....
        /*0358*/ 	.word	0x00000820
        /*035c*/ 	.word	0x000000ff
        /*0360*/ 	.word	0x000001a0
        /*0364*/ 	.short	0x0100
        /*0366*/ 	.byte	0x05
	.zero		1


	//   ....[38]....
        /*0368*/ 	.word	0x00000830
        /*036c*/ 	.word	0x000000ff
        /*0370*/ 	.word	0x00000098
        /*0374*/ 	.short	0x0100
        /*0376*/ 	.byte	0x05
	.zero		1


	//   ....[39]....
        /*0378*/ 	.word	0x00000840
        /*037c*/ 	.word	0x000000ff
        /*0380*/ 	.word	0x000001a8
        /*0384*/ 	.short	0x0100
        /*0386*/ 	.byte	0x05
	.zero		1


	//   ....[40]....
        /*0388*/ 	.word	0x00000850
        /*038c*/ 	.word	0x000000ff
        /*0390*/ 	.word	0x000000a0
        /*0394*/ 	.short	0x0100
        /*0396*/ 	.byte	0x05
	.zero		1


	//   ....[41]....
        /*0398*/ 	.word	0x00000860
        /*039c*/ 	.word	0x000000ff
        /*03a0*/ 	.word	0x000001b0
        /*03a4*/ 	.short	0x0100
        /*03a6*/ 	.byte	0x05
	.zero		1


	//   ....[42]....
        /*03a8*/ 	.word	0x00000870
        /*03ac*/ 	.word	0x000000ff
        /*03b0*/ 	.word	0x000000a8
        /*03b4*/ 	.short	0x0100
        /*03b6*/ 	.byte	0x05
	.zero		1


	//   ....[43]....
        /*03b8*/ 	.word	0x00000880
        /*03bc*/ 	.word	0x000000ff
        /*03c0*/ 	.word	0x000001b8
        /*03c4*/ 	.short	0x0100
        /*03c6*/ 	.byte	0x05
	.zero		1


	//   ....[44]....
        /*03c8*/ 	.word	0x00000890
        /*03cc*/ 	.word	0x000000ff
        /*03d0*/ 	.word	0x000000b0
        /*03d4*/ 	.short	0x0100
        /*03d6*/ 	.byte	0x05
	.zero		1


	//   ....[45]....
        /*03d8*/ 	.word	0x000008a0
        /*03dc*/ 	.word	0x000000ff
        /*03e0*/ 	.word	0x000001c0
        /*03e4*/ 	.short	0x0100
        /*03e6*/ 	.byte	0x05
	.zero		1


	//   ....[46]....
        /*03e8*/ 	.word	0x000008b0
        /*03ec*/ 	.word	0x000000ff
        /*03f0*/ 	.word	0x000000b8
        /*03f4*/ 	.short	0x0100
        /*03f6*/ 	.byte	0x05
	.zero		1


	//   ....[47]....
        /*03f8*/ 	.word	0x000008c0
        /*03fc*/ 	.word	0x000000ff
        /*0400*/ 	.word	0x000001c8
        /*0404*/ 	.short	0x0100
        /*0406*/ 	.byte	0x05
	.zero		1


	//   ....[48]....
        /*0408*/ 	.word	0x000008d0
        /*040c*/ 	.word	0x000000ff
        /*0410*/ 	.word	0x000000c0
        /*0414*/ 	.short	0x0100
        /*0416*/ 	.byte	0x05
	.zero		1


	//   ....[49]....
        /*0418*/ 	.word	0x000008e0
        /*041c*/ 	.word	0x000000ff
        /*0420*/ 	.word	0x000001d0
        /*0424*/ 	.short	0x0100
        /*0426*/ 	.byte	0x05
	.zero		1


	//   ....[50]....
        /*0428*/ 	.word	0x000008f0
        /*042c*/ 	.word	0x000000ff
        /*0430*/ 	.word	0x000000c8
        /*0434*/ 	.short	0x0100
        /*0436*/ 	.byte	0x05
	.zero		1


	//   ....[51]....
        /*0438*/ 	.word	0x00000900
        /*043c*/ 	.word	0x000000ff
        /*0440*/ 	.word	0x000001d8
        /*0444*/ 	.short	0x0100
        /*0446*/ 	.byte	0x05
	.zero		1


	//   ....[52]....
        /*0448*/ 	.word	0x00000910
        /*044c*/ 	.word	0x000000ff
        /*0450*/ 	.word	0x000000d0
        /*0454*/ 	.short	0x0100
        /*0456*/ 	.byte	0x05
	.zero		1


	//   ....[53]....
        /*0458*/ 	.word	0x00000920
        /*045c*/ 	.word	0x000000ff
        /*0460*/ 	.word	0x000001e0
        /*0464*/ 	.short	0x0100
        /*0466*/ 	.byte	0x05
	.zero		1


	//   ....[54]....
        /*0468*/ 	.word	0x00000930
        /*046c*/ 	.word	0x000000ff
        /*0470*/ 	.word	0x000000d8
        /*0474*/ 	.short	0x0100
        /*0476*/ 	.byte	0x05
	.zero		1


	//   ....[55]....
        /*0478*/ 	.word	0x00000940
        /*047c*/ 	.word	0x000000ff
        /*0480*/ 	.word	0x000001e8
        /*0484*/ 	.short	0x0100
        /*0486*/ 	.byte	0x05
	.zero		1


	//   ....[56]....
        /*0488*/ 	.word	0x00000950
        /*048c*/ 	.word	0x000000ff
        /*0490*/ 	.word	0x000000e0
        /*0494*/ 	.short	0x0100
        /*0496*/ 	.byte	0x05
	.zero		1


	//   ....[57]....
        /*0498*/ 	.word	0x00000960
        /*049c*/ 	.word	0x000000ff
        /*04a0*/ 	.word	0x000001f0
        /*04a4*/ 	.short	0x0100
        /*04a6*/ 	.byte	0x05
	.zero		1


	//   ....[58]....
        /*04a8*/ 	.word	0x00000970
        /*04ac*/ 	.word	0x000000ff
        /*04b0*/ 	.word	0x000000e8
        /*04b4*/ 	.short	0x0100
        /*04b6*/ 	.byte	0x05
	.zero		1


	//   ....[59]....
        /*04b8*/ 	.word	0x00000980
        /*04bc*/ 	.word	0x000000ff
        /*04c0*/ 	.word	0x000001f8
        /*04c4*/ 	.short	0x0100
        /*04c6*/ 	.byte	0x05
	.zero		1


	//   ....[60]....
        /*04c8*/ 	.word	0x00000990
        /*04cc*/ 	.word	0x000000ff
        /*04d0*/ 	.word	0x000000f0
        /*04d4*/ 	.short	0x0100
        /*04d6*/ 	.byte	0x05
	.zero		1


	//   ....[61]....
        /*04d8*/ 	.word	0x000009a0
        /*04dc*/ 	.word	0x000000ff
        /*04e0*/ 	.word	0x00000200
        /*04e4*/ 	.short	0x0100
        /*04e6*/ 	.byte	0x05
	.zero		1


	//   ....[62]....
        /*04e8*/ 	.word	0x000009b0
        /*04ec*/ 	.word	0x000000ff
        /*04f0*/ 	.word	0x000000f8
        /*04f4*/ 	.short	0x0100
        /*04f6*/ 	.byte	0x05
	.zero		1


	//   ....[63]....
        /*04f8*/ 	.word	0x000009c0
        /*04fc*/ 	.word	0x000000ff
        /*0500*/ 	.word	0x00000208
        /*0504*/ 	.short	0x0100
        /*0506*/ 	.byte	0x05
	.zero		1


	//   ....[64]....
        /*0508*/ 	.word	0x000009d0
        /*050c*/ 	.word	0x000000ff
        /*0510*/ 	.word	0x00000100
        /*0514*/ 	.short	0x0100
        /*0516*/ 	.byte	0x05
	.zero		1


	//   ....[65]....
        /*0518*/ 	.word	0x000009e0
        /*051c*/ 	.word	0x000000ff
        /*0520*/ 	.word	0x00000210
        /*0524*/ 	.short	0x0100
        /*0526*/ 	.byte	0x05
	.zero		1


	//   ....[66]....
        /*0528*/ 	.word	0x000009f0
        /*052c*/ 	.word	0x000000ff
        /*0530*/ 	.word	0x00000108
        /*0534*/ 	.short	0x0100
        /*0536*/ 	.byte	0x05
	.zero		1


	//   ....[67]....
        /*0538*/ 	.word	0x00000a00
        /*053c*/ 	.word	0x000000ff
        /*0540*/ 	.word	0x00000218
        /*0544*/ 	.short	0x0100
        /*0546*/ 	.byte	0x05
	.zero		1


	//   ....[68]....
        /*0548*/ 	.word	0x00000b40
        /*054c*/ 	.word	0x000000ff
        /*0550*/ 	.word	0x00000220
        /*0554*/ 	.short	0x0100
        /*0556*/ 	.byte	0x07
	.zero		1


	//   ....[69]....
        /*0558*/ 	.word	0x00000b50
        /*055c*/ 	.word	0x000000ff
        /*0560*/ 	.word	0x00000240
        /*0564*/ 	.short	0x0100
        /*0566*/ 	.byte	0x07
	.zero		1


	//   ....[70]....
        /*0568*/ 	.word	0x00000b60
        /*056c*/ 	.word	0x000000ff
        /*0570*/ 	.word	0x00000228
        /*0574*/ 	.short	0x0100
        /*0576*/ 	.byte	0x07
	.zero		1


	//   ....[71]....
        /*0578*/ 	.word	0x00000b70
        /*057c*/ 	.word	0x000000ff
        /*0580*/ 	.word	0x00000248
        /*0584*/ 	.short	0x0100
        /*0586*/ 	.byte	0x07
	.zero		1


	//   ....[72]....
        /*0588*/ 	.word	0x00000b80
        /*058c*/ 	.word	0x000000ff
        /*0590*/ 	.word	0x00000230
        /*0594*/ 	.short	0x0100
        /*0596*/ 	.byte	0x07
	.zero		1


	//   ....[73]....
        /*0598*/ 	.word	0x00000b90
        /*059c*/ 	.word	0x000000ff
        /*05a0*/ 	.word	0x00000250
        /*05a4*/ 	.short	0x0100
        /*05a6*/ 	.byte	0x07
	.zero		1


	//   ....[74]....
        /*05a8*/ 	.word	0x00000ba0
        /*05ac*/ 	.word	0x000000ff
        /*05b0*/ 	.word	0x00000238
        /*05b4*/ 	.short	0x0100
        /*05b6*/ 	.byte	0x07
	.zero		1


	//   ....[75]....
        /*05b8*/ 	.word	0x00000bb0
        /*05bc*/ 	.word	0x000000ff
        /*05c0*/ 	.word	0x00000258
        /*05c4*/ 	.short	0x0100
        /*05c6*/ 	.byte	0x07
	.zero		1


	//   ....[76]....
        /*05c8*/ 	.word	0x00000ca0
        /*05cc*/ 	.word	0x000000ff
        /*05d0*/ 	.word	0x00000260
        /*05d4*/ 	.short	0x0100
        /*05d6*/ 	.byte	0x05
	.zero		1


	//   ....[77]....
        /*05d8*/ 	.word	0x00000cb0
        /*05dc*/ 	.word	0x000000ff
        /*05e0*/ 	.word	0x00000268
        /*05e4*/ 	.short	0x0100
        /*05e6*/ 	.byte	0x05
	.zero		1


	//   ....[78]....
        /*05e8*/ 	.word	0x00000df0
        /*05ec*/ 	.word	0x000000ff
        /*05f0*/ 	.word	0x00000270
        /*05f4*/ 	.short	0x0100
        /*05f6*/ 	.byte	0x05
	.zero		1


	//   ....[79]....
        /*05f8*/ 	.word	0x00000e00
        /*05fc*/ 	.word	0x000000ff
        /*0600*/ 	.word	0x00000280
        /*0604*/ 	.short	0x0100
        /*0606*/ 	.byte	0x05
	.zero		1


	//   ....[80]....
        /*0608*/ 	.word	0x00000e10
        /*060c*/ 	.word	0x000000ff
        /*0610*/ 	.word	0x00000278
        /*0614*/ 	.short	0x0100
        /*0616*/ 	.byte	0x05
	.zero		1


	//   ....[81]....
        /*0618*/ 	.word	0x00000e20
        /*061c*/ 	.word	0x000000ff
        /*0620*/ 	.word	0x00000288
        /*0624*/ 	.short	0x0100
        /*0626*/ 	.byte	0x05
	.zero		1


	//   ....[82]....
        /*0628*/ 	.word	0x00000f50
        /*062c*/ 	.word	0x000000ff
        /*0630*/ 	.word	0x00000290
        /*0634*/ 	.short	0x0100
        /*0636*/ 	.byte	0x07
	.zero		1


	//   ....[83]....
        /*0638*/ 	.word	0x00000f60
        /*063c*/ 	.word	0x000000ff
        /*0640*/ 	.word	0x000002b0
        /*0644*/ 	.short	0x0100
        /*0646*/ 	.byte	0x07
	.zero		1


	//   ....[84]....
        /*0648*/ 	.word	0x00000f70
        /*064c*/ 	.word	0x000000ff
        /*0650*/ 	.word	0x00000298
        /*0654*/ 	.short	0x0100
        /*0656*/ 	.byte	0x07
	.zero		1


	//   ....[85]....
        /*0658*/ 	.word	0x00000f80
        /*065c*/ 	.word	0x000000ff
        /*0660*/ 	.word	0x000002b8
        /*0664*/ 	.short	0x0100
        /*0666*/ 	.byte	0x07
	.zero		1


	//   ....[86]....
        /*0668*/ 	.word	0x00000f90
        /*066c*/ 	.word	0x000000ff
        /*0670*/ 	.word	0x000002a0
        /*0674*/ 	.short	0x0100
        /*0676*/ 	.byte	0x07
	.zero		1


	//   ....[87]....
        /*0678*/ 	.word	0x00000fa0
        /*067c*/ 	.word	0x000000ff
        /*0680*/ 	.word	0x000002c0
        /*0684*/ 	.short	0x0100
        /*0686*/ 	.byte	0x07
	.zero		1


	//   ....[88]....
        /*0688*/ 	.word	0x00000fb0
        /*068c*/ 	.word	0x000000ff
        /*0690*/ 	.word	0x000002a8
        /*0694*/ 	.short	0x0100
        /*0696*/ 	.byte	0x07
	.zero		1


	//   ....[89]....
        /*0698*/ 	.word	0x00000fc0
        /*069c*/ 	.word	0x000000ff
        /*06a0*/ 	.word	0x000002c8
        /*06a4*/ 	.short	0x0100
        /*06a6*/ 	.byte	0x07
	.zero		1


	//   ....[90]....
        /*06a8*/ 	.word	0x000010b0
        /*06ac*/ 	.word	0x000000ff
        /*06b0*/ 	.word	0x000002d0
        /*06b4*/ 	.short	0x0100
        /*06b6*/ 	.byte	0x05
	.zero		1


	//   ....[91]....
        /*06b8*/ 	.word	0x000010c0
        /*06bc*/ 	.word	0x000000ff
        /*06c0*/ 	.word	0x000002e0
        /*06c4*/ 	.short	0x0100
        /*06c6*/ 	.byte	0x05
	.zero		1


	//   ....[92]....
        /*06c8*/ 	.word	0x000010d0
        /*06cc*/ 	.word	0x000000ff
        /*06d0*/ 	.word	0x000002d8
        /*06d4*/ 	.short	0x0100
        /*06d6*/ 	.byte	0x05
	.zero		1


	//   ....[93]....
        /*06d8*/ 	.word	0x000010e0
        /*06dc*/ 	.word	0x000000ff
        /*06e0*/ 	.word	0x000002e8
        /*06e4*/ 	.short	0x0100
        /*06e6*/ 	.byte	0x05
	.zero		1


	//   ....[94]....
        /*06e8*/ 	.word	0x000019c0
        /*06ec*/ 	.word	0x00000003
        /*06f0*/ 	.word	0x000002e0
        /*06f4*/ 	.short	0x010a
        /*06f6*/ 	.byte	0xff
	.zero		1


	//   ....[95]....
        /*06f8*/ 	.word	0x000019f0
        /*06fc*/ 	.word	0x00000003
        /*0700*/ 	.word	0x000002d0
        /*0704*/ 	.short	0x0101
        /*0706*/ 	.byte	0xff
	.zero		1


	//   ....[96]....
        /*0708*/ 	.word	0x00001ac0
        /*070c*/ 	.word	0x000000ff
        /*0710*/ 	.word	0x00000110
        /*0714*/ 	.short	0x010a
        /*0716*/ 	.byte	0x08
	.zero		1


	//   ....[97]....
        /*0718*/ 	.word	0x00001b60
        /*071c*/ 	.word	0x000000ff
        /*0720*/ 	.word	0x00000110
        /*0724*/ 	.short	0x010a
        /*0726*/ 	.byte	0x21
	.zero		1


	//   ....[98]....
        /*0728*/ 	.word	0x00001cb0
        /*072c*/ 	.word	0x000000ff
        /*0730*/ 	.word	0x00000110
        /*0734*/ 	.short	0x010a
        /*0736*/ 	.byte	0x08
	.zero		1


	//   ....[99]....
        /*0738*/ 	.word	0x00001dc0
        /*073c*/ 	.word	0x000000ff
        /*0740*/ 	.word	0x00000268
        /*0744*/ 	.short	0x0101
        /*0746*/ 	.byte	0x04
	.zero		1


	//   ....[100]....
        /*0748*/ 	.word	0x00001de0
        /*074c*/ 	.word	0x000000ff
        /*0750*/ 	.word	0x00000110
        /*0754*/ 	.short	0x010a
        /*0756*/ 	.byte	0x08
	.zero		1


	//   ....[101]....
        /*0758*/ 	.word	0x00001e60
        /*075c*/ 	.word	0x000000ff
        /*0760*/ 	.word	0x00000110
        /*0764*/ 	.short	0x010a
        /*0766*/ 	.byte	0x11
	.zero		1


	//   ....[102]....
        /*0768*/ 	.word	0x00001fb0
        /*076c*/ 	.word	0x000000ff
        /*0770*/ 	.word	0x00000110
        /*0774*/ 	.short	0x010a
        /*0776*/ 	.byte	0x08
	.zero		1


	//   ....[103]....
        /*0778*/ 	.word	0x000020f0
        /*077c*/ 	.word	0x00000002
        /*0780*/ 	.word	0x00000270
        /*0784*/ 	.short	0x010a
        /*0786*/ 	.byte	0xff
	.zero		1


	//   ....[104]....
        /*0788*/ 	.word	0x000021b0
        /*078c*/ 	.word	0x00000002
        /*0790*/ 	.word	0x00000000
        /*0794*/ 	.short	0x0101
        /*0796*/ 	.byte	0xff
	.zero		1


	//   ....[105]....
        /*0798*/ 	.word	0x00002710
        /*079c*/ 	.word	0x000000ff
        /*07a0*/ 	.word	0x00000000
        /*07a4*/ 	.short	0x010a
        /*07a6*/ 	.byte	0x05
	.zero		1


	//   ....[106]....
        /*07a8*/ 	.word	0x000027a0
        /*07ac*/ 	.word	0x000000ff
        /*07b0*/ 	.word	0x00000000
        /*07b4*/ 	.short	0x010a
        /*07b6*/ 	.byte	0x05
	.zero		1


	//   ....[107]....
        /*07b8*/ 	.word	0x00002830
        /*07bc*/ 	.word	0x000000ff
        /*07c0*/ 	.word	0x00000000
        /*07c4*/ 	.short	0x010a
        /*07c6*/ 	.byte	0x05
	.zero		1


	//   ....[108]....
        /*07c8*/ 	.word	0x000028c0
        /*07cc*/ 	.word	0x000000ff
        /*07d0*/ 	.word	0x00000000
        /*07d4*/ 	.short	0x010a
        /*07d6*/ 	.byte	0x05
	.zero		1


	//   ....[109]....
        /*07d8*/ 	.word	0x00002950
        /*07dc*/ 	.word	0x000000ff
        /*07e0*/ 	.word	0x00000000
        /*07e4*/ 	.short	0x010a
        /*07e6*/ 	.byte	0x05
	.zero		1


	//   ....[110]....
        /*07e8*/ 	.word	0x000029e0
        /*07ec*/ 	.word	0x000000ff
        /*07f0*/ 	.word	0x00000000
        /*07f4*/ 	.short	0x010a
        /*07f6*/ 	.byte	0x05
	.zero		1


	//   ....[111]....
        /*07f8*/ 	.word	0x00002a70
        /*07fc*/ 	.word	0x000000ff
        /*0800*/ 	.word	0x00000000
        /*0804*/ 	.short	0x010a
        /*0806*/ 	.byte	0x05
	.zero		1


	//   ....[112]....
        /*0808*/ 	.word	0x00002b00
        /*080c*/ 	.word	0x000000ff
        /*0810*/ 	.word	0x00000000
        /*0814*/ 	.short	0x010a
        /*0816*/ 	.byte	0x05
	.zero		1


	//   ....[113]....
        /*0818*/ 	.word	0x00002b90
        /*081c*/ 	.word	0x000000ff
        /*0820*/ 	.word	0x00000000
        /*0824*/ 	.short	0x010a
        /*0826*/ 	.byte	0x05
	.zero		1


	//   ....[114]....
        /*0828*/ 	.word	0x00002c20
        /*082c*/ 	.word	0x000000ff
        /*0830*/ 	.word	0x00000000
        /*0834*/ 	.short	0x010a
        /*0836*/ 	.byte	0x05
	.zero		1


	//   ....[115]....
        /*0838*/ 	.word	0x00002cb0
        /*083c*/ 	.word	0x000000ff
        /*0840*/ 	.word	0x00000000
        /*0844*/ 	.short	0x010a
        /*0846*/ 	.byte	0x05
	.zero		1


	//   ....[116]....
        /*0848*/ 	.word	0x00002d40
        /*084c*/ 	.word	0x000000ff
        /*0850*/ 	.word	0x00000000
        /*0854*/ 	.short	0x010a
        /*0856*/ 	.byte	0x05
	.zero		1


	//   ....[117]....
        /*0858*/ 	.word	0x00002dd0
        /*085c*/ 	.word	0x000000ff
        /*0860*/ 	.word	0x00000000
        /*0864*/ 	.short	0x010a
        /*0866*/ 	.byte	0x05
	.zero		1


	//   ....[118]....
        /*0868*/ 	.word	0x00002e60
        /*086c*/ 	.word	0x000000ff
        /*0870*/ 	.word	0x00000000
        /*0874*/ 	.short	0x010a
        /*0876*/ 	.byte	0x05
	.zero		1


	//   ....[119]....
        /*0878*/ 	.word	0x00002ef0
        /*087c*/ 	.word	0x000000ff
        /*0880*/ 	.word	0x00000000
        /*0884*/ 	.short	0x010a
        /*0886*/ 	.byte	0x05
	.zero		1


	//   ....[120]....
        /*0888*/ 	.word	0x00002f80
        /*088c*/ 	.word	0x000000ff
        /*0890*/ 	.word	0x00000000
        /*0894*/ 	.short	0x010a
        /*0896*/ 	.byte	0x05
	.zero		1


	//   ....[121]....
        /*0898*/ 	.word	0x00003010
        /*089c*/ 	.word	0x000000ff
        /*08a0*/ 	.word	0x00000000
        /*08a4*/ 	.short	0x010a
        /*08a6*/ 	.byte	0x05
	.zero		1


	//   ....[122]....
        /*08a8*/ 	.word	0x000030a0
        /*08ac*/ 	.word	0x000000ff
        /*08b0*/ 	.word	0x00000000
        /*08b4*/ 	.short	0x010a
        /*08b6*/ 	.byte	0x05
	.zero		1


	//   ....[123]....
        /*08b8*/ 	.word	0x00003130
        /*08bc*/ 	.word	0x000000ff
        /*08c0*/ 	.word	0x00000000
        /*08c4*/ 	.short	0x010a
        /*08c6*/ 	.byte	0x05
	.zero		1


	//   ....[124]....
        /*08c8*/ 	.word	0x000031c0
        /*08cc*/ 	.word	0x000000ff
        /*08d0*/ 	.word	0x00000000
        /*08d4*/ 	.short	0x010a
        /*08d6*/ 	.byte	0x05
	.zero		1


	//   ....[125]....
        /*08d8*/ 	.word	0x00003250
        /*08dc*/ 	.word	0x000000ff
        /*08e0*/ 	.word	0x00000000
        /*08e4*/ 	.short	0x010a
        /*08e6*/ 	.byte	0x05
	.zero		1


	//   ....[126]....
        /*08e8*/ 	.word	0x000032e0
        /*08ec*/ 	.word	0x000000ff
        /*08f0*/ 	.word	0x00000000
        /*08f4*/ 	.short	0x010a
        /*08f6*/ 	.byte	0x05
	.zero		1


	//   ....[127]....
        /*08f8*/ 	.word	0x00003370
        /*08fc*/ 	.word	0x000000ff
        /*0900*/ 	.word	0x00000000
        /*0904*/ 	.short	0x010a
        /*0906*/ 	.byte	0x05
	.zero		1


	//   ....[128]....
        /*0908*/ 	.word	0x00003400
        /*090c*/ 	.word	0x000000ff
        /*0910*/ 	.word	0x00000000
        /*0914*/ 	.short	0x010a
        /*0916*/ 	.byte	0x05
	.zero		1


	//   ....[129]....
        /*0918*/ 	.word	0x00003490
        /*091c*/ 	.word	0x000000ff
        /*0920*/ 	.word	0x00000000
        /*0924*/ 	.short	0x010a
        /*0926*/ 	.byte	0x05
	.zero		1


	//   ....[130]....
        /*0928*/ 	.word	0x00003520
        /*092c*/ 	.word	0x000000ff
        /*0930*/ 	.word	0x00000000
        /*0934*/ 	.short	0x010a
        /*0936*/ 	.byte	0x05
	.zero		1


	//   ....[131]....
        /*0938*/ 	.word	0x000035b0
        /*093c*/ 	.word	0x000000ff
        /*0940*/ 	.word	0x00000000
        /*0944*/ 	.short	0x010a
        /*0946*/ 	.byte	0x05
	.zero		1


	//   ....[132]....
        /*0948*/ 	.word	0x00003640
        /*094c*/ 	.word	0x000000ff
        /*0950*/ 	.word	0x00000000
        /*0954*/ 	.short	0x010a
        /*0956*/ 	.byte	0x05
	.zero		1


	//   ....[133]....
        /*0958*/ 	.word	0x000036d0
        /*095c*/ 	.word	0x000000ff
        /*0960*/ 	.word	0x00000000
        /*0964*/ 	.short	0x010a
        /*0966*/ 	.byte	0x05
	.zero		1


	//   ....[134]....
        /*0968*/ 	.word	0x00003760
        /*096c*/ 	.word	0x000000ff
        /*0970*/ 	.word	0x00000000
        /*0974*/ 	.short	0x010a
        /*0976*/ 	.byte	0x05
	.zero		1


	//   ....[135]....
        /*0978*/ 	.word	0x000037f0
        /*097c*/ 	.word	0x000000ff
        /*0980*/ 	.word	0x00000000
        /*0984*/ 	.short	0x010a
        /*0986*/ 	.byte	0x05
	.zero		1


	//   ....[136]....
        /*0988*/ 	.word	0x00003880
        /*098c*/ 	.word	0x000000ff
        /*0990*/ 	.word	0x00000000
        /*0994*/ 	.short	0x010a
        /*0996*/ 	.byte	0x05
	.zero		1


	//   ....[137]....
        /*0998*/ 	.word	0x00003910
        /*099c*/ 	.word	0x000000ff
        /*09a0*/ 	.word	0x00000000
        /*09a4*/ 	.short	0x010a
        /*09a6*/ 	.byte	0x05
	.zero		1


	//   ....[138]....
        /*09a8*/ 	.word	0x000039b0
        /*09ac*/ 	.word	0x00000000
        /*09b0*/ 	.word	0x00000000
        /*09b4*/ 	.short	0x010a
        /*09b6*/ 	.byte	0xff
	.zero		1


	//   ....[139]....
        /*09b8*/ 	.word	0x00003ad0
        /*09bc*/ 	.word	0x00000000
        /*09c0*/ 	.word	0x000002d0
        /*09c4*/ 	.short	0x010a
        /*09c6*/ 	.byte	0xff
	.zero		1


	//   ....[140]....
        /*09c8*/ 	.word	0x00003b30
        /*09cc*/ 	.word	0x00000004
        /*09d0*/ 	.word	0x00000000
        /*09d4*/ 	.short	0x0101
        /*09d6*/ 	.byte	0xff
	.zero		1


	//   ....[141]....
        /*09d8*/ 	.word	0x00003b50
        /*09dc*/ 	.word	0x000000ff
        /*09e0*/ 	.word	0x00000280
        /*09e4*/ 	.short	0x010a
        /*09e6*/ 	.byte	0x05
	.zero		1


	//   ....[142]....
        /*09e8*/ 	.word	0x00003c70
        /*09ec*/ 	.word	0x00000000
        /*09f0*/ 	.word	0x00000270
        /*09f4*/ 	.short	0x010a
        /*09f6*/ 	.byte	0xff
	.zero		1


	//   ....[143]....
        /*09f8*/ 	.word	0x00003d80
        /*09fc*/ 	.word	0x00000000
        /*0a00*/ 	.word	0x00000000
        /*0a04*/ 	.short	0x0101
        /*0a06*/ 	.byte	0xff
	.zero		1


	//   ....[144]....
        /*0a08*/ 	.word	0x00003e10
        /*0a0c*/ 	.word	0x000000ff
        /*0a10*/ 	.word	0x00000280
        /*0a14*/ 	.short	0x0106
        /*0a16*/ 	.byte	0x05
	.zero		1


	//   ....[145]....
        /*0a18*/ 	.word	0x00003e30
        /*0a1c*/ 	.word	0x000000ff
        /*0a20*/ 	.word	0x00000280
        /*0a24*/ 	.short	0x010a
        /*0a26*/ 	.byte	0x05
	.zero		1


	//   ....[146]....
        /*0a28*/ 	.word	0x00003ec0
        /*0a2c*/ 	.word	0x000000ff
        /*0a30*/ 	.word	0x00000280
        /*0a34*/ 	.short	0x0106
        /*0a36*/ 	.byte	0x04
	.zero		1


	//   ....[147]....
        /*0a38*/ 	.word	0x00003f00
        /*0a3c*/ 	.word	0x00000000
        /*0a40*/ 	.word	0x00000280
        /*0a44*/ 	.short	0x010a
        /*0a46*/ 	.byte	0xff
	.zero		1


	//   ....[148]....
        /*0a48*/ 	.word	0x000043e0
        /*0a4c*/ 	.word	0x00000000
        /*0a50*/ 	.word	0x00000270
        /*0a54*/ 	.short	0x010a
        /*0a56*/ 	.byte	0xff
	.zero		1


	//   ....[149]....
        /*0a58*/ 	.word	0x000044e0
        /*0a5c*/ 	.word	0x00000003
        /*0a60*/ 	.word	0x00000000
        /*0a64*/ 	.short	0x0101
        /*0a66*/ 	.byte	0xff
	.zero		1


	//   ....[150]....
        /*0a68*/ 	.word	0x000044f0
        /*0a6c*/ 	.word	0x000000ff
        /*0a70*/ 	.word	0x00000000
        /*0a74*/ 	.short	0x010a
        /*0a76*/ 	.byte	0x04
	.zero		1


	//   ....[151]....
        /*0a78*/ 	.word	0x00004510
        /*0a7c*/ 	.word	0x000000ff
        /*0a80*/ 	.word	0x000002b0
        /*0a84*/ 	.short	0x010a
        /*0a86*/ 	.byte	0x09
	.zero		1


	//   ....[152]....
        /*0a88*/ 	.word	0x00004650
        /*0a8c*/ 	.word	0x000000ff
        /*0a90*/ 	.word	0x00000000
        /*0a94*/ 	.short	0x010a
        /*0a96*/ 	.byte	0x07
	.zero		1


	//   ....[153]....
        /*0a98*/ 	.word	0x00004780
        /*0a9c*/ 	.word	0x000000ff
        /*0aa0*/ 	.word	0x00000000
        /*0aa4*/ 	.short	0x010a
        /*0aa6*/ 	.byte	0x04
	.zero		1


	//   ....[154]....
        /*0aa8*/ 	.word	0x00004930
        /*0aac*/ 	.word	0x000000ff
        /*0ab0*/ 	.word	0x00000000
        /*0ab4*/ 	.short	0x010a
        /*0ab6*/ 	.byte	0x05
	.zero		1


	//   ....[155]....
        /*0ab8*/ 	.word	0x000049c0
        /*0abc*/ 	.word	0x000000ff
        /*0ac0*/ 	.word	0x00000000
        /*0ac4*/ 	.short	0x010a
        /*0ac6*/ 	.byte	0x05
	.zero		1


	//   ....[156]....
        /*0ac8*/ 	.word	0x00004a50
        /*0acc*/ 	.word	0x000000ff
        /*0ad0*/ 	.word	0x00000000
        /*0ad4*/ 	.short	0x010a
        /*0ad6*/ 	.byte	0x05
	.zero		1


	//   ....[157]....
        /*0ad8*/ 	.word	0x00004ae0
        /*0adc*/ 	.word	0x000000ff
        /*0ae0*/ 	.word	0x00000000
        /*0ae4*/ 	.short	0x010a
        /*0ae6*/ 	.byte	0x07
	.zero		1


	//   ....[158]....
        /*0ae8*/ 	.word	0x00004f60
        /*0aec*/ 	.word	0x00000000
        /*0af0*/ 	.word	0x00000270
        /*0af4*/ 	.short	0x010a
        /*0af6*/ 	.byte	0xff
	.zero		1


	//   ....[159]....
        /*0af8*/ 	.word	0x00005020
        /*0afc*/ 	.word	0x00000000
        /*0b00*/ 	.word	0x00000000
        /*0b04*/ 	.short	0x0101
        /*0b06*/ 	.byte	0xff
	.zero		1


	//   ....[160]....
        /*0b08*/ 	.word	0x00005340
        /*0b0c*/ 	.word	0x000000ff
        /*0b10*/ 	.word	0x00000268
        /*0b14*/ 	.short	0x010a
        /*0b16*/ 	.byte	0x07
	.zero		1


	//   ....[161]....
        /*0b18*/ 	.word	0x00005530
        /*0b1c*/ 	.word	0x000000ff
        /*0b20*/ 	.word	0x00000240
        /*0b24*/ 	.short	0x010a
        /*0b26*/ 	.byte	0x07
	.zero		1


	//   ....[162]....
        /*0b28*/ 	.word	0x000056a0
        /*0b2c*/ 	.word	0x000000ff
        /*0b30*/ 	.word	0x00000220
        /*0b34*/ 	.short	0x010b
        /*0b36*/ 	.byte	0x07
	.zero		1


	//   ....[163]....
        /*0b38*/ 	.word	0x000056b0
        /*0b3c*/ 	.word	0x000000ff
        /*0b40*/ 	.word	0x00000000
        /*0b44*/ 	.short	0x0101
        /*0b46*/ 	.byte	0x08
	.zero		1


	//   ....[164]....
        /*0b48*/ 	.word	0x000056d0
        /*0b4c*/ 	.word	0x000000ff
        /*0b50*/ 	.word	0x00000248
        /*0b54*/ 	.short	0x010a
        /*0b56*/ 	.byte	0x07
	.zero		1


	//   ....[165]....
        /*0b58*/ 	.word	0x00005830
        /*0b5c*/ 	.word	0x000000ff
        /*0b60*/ 	.word	0x00000228
        /*0b64*/ 	.short	0x010b
        /*0b66*/ 	.byte	0x07
	.zero		1


	//   ....[166]....
        /*0b68*/ 	.word	0x00005840
        /*0b6c*/ 	.word	0x000000ff
        /*0b70*/ 	.word	0x00000000
        /*0b74*/ 	.short	0x0101
        /*0b76*/ 	.byte	0x08
	.zero		1


	//   ....[167]....
        /*0b78*/ 	.word	0x00005850
        /*0b7c*/ 	.word	0x000000ff
        /*0b80*/ 	.word	0x00000250
        /*0b84*/ 	.short	0x010a
        /*0b86*/ 	.byte	0x07
	.zero		1


	//   ....[168]....
        /*0b88*/ 	.word	0x000059f0
        /*0b8c*/ 	.word	0x000000ff
        /*0b90*/ 	.word	0x00000230
        /*0b94*/ 	.short	0x010b
        /*0b96*/ 	.byte	0x07
	.zero		1


	//   ....[169]....
        /*0b98*/ 	.word	0x00005a60
        /*0b9c*/ 	.word	0x000000ff
        /*0ba0*/ 	.word	0x00000000
        /*0ba4*/ 	.short	0x0101
        /*0ba6*/ 	.byte	0x08
	.zero		1


	//   ....[170]....
        /*0ba8*/ 	.word	0x00005a90
        /*0bac*/ 	.word	0x000000ff
        /*0bb0*/ 	.word	0x00000258
        /*0bb4*/ 	.short	0x010a
        /*0bb6*/ 	.byte	0x07
	.zero		1


	//   ....[171]....
        /*0bb8*/ 	.word	0x00005ca0
        /*0bbc*/ 	.word	0x000000ff
        /*0bc0*/ 	.word	0x00000238
        /*0bc4*/ 	.short	0x010b
        /*0bc6*/ 	.byte	0x07
	.zero		1


	//   ....[172]....
        /*0bc8*/ 	.word	0x00005cc0
        /*0bcc*/ 	.word	0x000000ff
        /*0bd0*/ 	.word	0x00000000
        /*0bd4*/ 	.short	0x0101
        /*0bd6*/ 	.byte	0x0d
	.zero		1


	//   ....[173]....
        /*0bd8*/ 	.word	0x00005cf0
        /*0bdc*/ 	.word	0x000000ff
        /*0be0*/ 	.word	0x00000240
        /*0be4*/ 	.short	0x010a
        /*0be6*/ 	.byte	0x07
	.zero		1


	//   ....[174]....
        /*0be8*/ 	.word	0x00005d10
        /*0bec*/ 	.word	0x000000ff
        /*0bf0*/ 	.word	0x00000248
        /*0bf4*/ 	.short	0x010a
        /*0bf6*/ 	.byte	0x07
	.zero		1


	//   ....[175]....
        /*0bf8*/ 	.word	0x00005d30
        /*0bfc*/ 	.word	0x000000ff
        /*0c00*/ 	.word	0x00000250
        /*0c04*/ 	.short	0x010a
        /*0c06*/ 	.byte	0x07
	.zero		1


	//   ....[176]....
        /*0c08*/ 	.word	0x00005d70
        /*0c0c*/ 	.word	0x00000000
        /*0c10*/ 	.word	0x00000258
        /*0c14*/ 	.short	0x010a
        /*0c16*/ 	.byte	0xff
	.zero		1


	//   ....[177]....
        /*0c18*/ 	.word	0x000060d0
        /*0c1c*/ 	.word	0x00000000
        /*0c20*/ 	.word	0x00000270
        /*0c24*/ 	.short	0x010a
        /*0c26*/ 	.byte	0xff
	.zero		1


	//   ....[178]....
        /*0c28*/ 	.word	0x000061e0
        /*0c2c*/ 	.word	0x00000000
        /*0c30*/ 	.word	0x00000000
        /*0c34*/ 	.short	0x0101
        /*0c36*/ 	.byte	0xff
	.zero		1


	//   ....[179]....
        /*0c38*/ 	.word	0x00006c40
        /*0c3c*/ 	.word	0x000000ff
        /*0c40*/ 	.word	0x00000220
        /*0c44*/ 	.short	0x010a
        /*0c46*/ 	.byte	0x30
	.zero		1


	//   ....[180]....
        /*0c48*/ 	.word	0x00006cb0
        /*0c4c*/ 	.word	0x0000004f
        /*0c50*/ 	.word	0x00000290
        /*0c54*/ 	.short	0x010a
        /*0c56*/ 	.byte	0xff
	.zero		1


	//   ....[181]....
        /*0c58*/ 	.word	0x00006d60
        /*0c5c*/ 	.word	0x000000ff
        /*0c60*/ 	.word	0x00000220
        /*0c64*/ 	.short	0x010a
        /*0c66*/ 	.byte	0x30
	.zero		1


	//   ....[182]....
        /*0c68*/ 	.word	0x00006e40
        /*0c6c*/ 	.word	0x0000004f
        /*0c70*/ 	.word	0x00000290
        /*0c74*/ 	.short	0x010a
        /*0c76*/ 	.byte	0xff
	.zero		1


	//   ....[183]....
        /*0c78*/ 	.word	0x00007570
        /*0c7c*/ 	.word	0x00000000
        /*0c80*/ 	.word	0x00000000
        /*0c84*/ 	.short	0x0101
        /*0c86*/ 	.byte	0xff
	.zero		1


	//   ....[184]....
        /*0c88*/ 	.word	0x00007580
        /*0c8c*/ 	.word	0x00000003
        /*0c90*/ 	.word	0x00000220
        /*0c94*/ 	.short	0x010a
        /*0c96*/ 	.byte	0xff
	.zero		1


	//   ....[185]....
        /*0c98*/ 	.word	0x00007640
        /*0c9c*/ 	.word	0x00000003
        /*0ca0*/ 	.word	0x00000220
        /*0ca4*/ 	.short	0x010a
        /*0ca6*/ 	.byte	0xff
	.zero		1


	//   ....[186]....
        /*0ca8*/ 	.word	0x00007df0
        /*0cac*/ 	.word	0x00000026
        /*0cb0*/ 	.word	0x00000000
        /*0cb4*/ 	.short	0x0101
        /*0cb6*/ 	.byte	0xff
	.zero		1


	//   ....[187]....
        /*0cb8*/ 	.word	0x00007e10
        /*0cbc*/ 	.word	0x00000053
        /*0cc0*/ 	.word	0x00000220
        /*0cc4*/ 	.short	0x010a
        /*0cc6*/ 	.byte	0xff
	.zero		1


	//   ....[188]....
        /*0cc8*/ 	.word	0x00007ec0
        /*0ccc*/ 	.word	0x00000053
        /*0cd0*/ 	.word	0x00000220
        /*0cd4*/ 	.short	0x010a
        /*0cd6*/ 	.byte	0xff
	.zero		1


	//   ....[189]....
        /*0cd8*/ 	.word	0x00008670
        /*0cdc*/ 	.word	0x00000026
        /*0ce0*/ 	.word	0x00000000
        /*0ce4*/ 	.short	0x0101
        /*0ce6*/ 	.byte	0xff
	.zero		1


	//   ....[190]....
        /*0ce8*/ 	.word	0x00008690
        /*0cec*/ 	.word	0x00000058
        /*0cf0*/ 	.word	0x00000220
        /*0cf4*/ 	.short	0x010a
        /*0cf6*/ 	.byte	0xff
	.zero		1


	//   ....[191]....
        /*0cf8*/ 	.word	0x00008740
        /*0cfc*/ 	.word	0x00000058
        /*0d00*/ 	.word	0x00000220
        /*0d04*/ 	.short	0x010a
        /*0d06*/ 	.byte	0xff
	.zero		1


	//   ....[192]....
        /*0d08*/ 	.word	0x00008a70
        /*0d0c*/ 	.word	0x000000ff
        /*0d10*/ 	.word	0x00000000
        /*0d14*/ 	.short	0x0101
        /*0d16*/ 	.byte	0x05
	.zero		1


	//   ....[193]....
        /*0d18*/ 	.word	0x00008f50
        /*0d1c*/ 	.word	0x00000002
        /*0d20*/ 	.word	0x00000000
        /*0d24*/ 	.short	0x0101
        /*0d26*/ 	.byte	0xff
	.zero		1


	//   ....[194]....
        /*0d28*/ 	.word	0x000091c0
        /*0d2c*/ 	.word	0x000000ff
        /*0d30*/ 	.word	0x00000000
        /*0d34*/ 	.short	0x0101
        /*0d36*/ 	.byte	0x04
	.zero		1


	//   ....[195]....
        /*0d38*/ 	.word	0x000091e0
        /*0d3c*/ 	.word	0x00000003
        /*0d40*/ 	.word	0x000002e0
        /*0d44*/ 	.short	0x010a
        /*0d46*/ 	.byte	0xff
	.zero		1


	//   ....[196]....
        /*0d48*/ 	.word	0x00009240
        /*0d4c*/ 	.word	0x00000002
        /*0d50*/ 	.word	0x00000110
        /*0d54*/ 	.short	0x010a
        /*0d56*/ 	.byte	0xff
	.zero		1


	//   ....[197]....
        /*0d58*/ 	.word	0x000092a0
        /*0d5c*/ 	.word	0x00000002
        /*0d60*/ 	.word	0x00000110
        /*0d64*/ 	.short	0x010a
        /*0d66*/ 	.byte	0xff
	.zero		1


	//   ....[198]....
        /*0d68*/ 	.word	0x000092f0
        /*0d6c*/ 	.word	0x00000002
        /*0d70*/ 	.word	0x00000270
        /*0d74*/ 	.short	0x010a
        /*0d76*/ 	.byte	0xff
	.zero		1


	//   ....[199]....
        /*0d78*/ 	.word	0x00009350
        /*0d7c*/ 	.word	0x00000000
        /*0d80*/ 	.word	0x00000000
        /*0d84*/ 	.short	0x010a
        /*0d86*/ 	.byte	0xff
	.zero		1


	//   ....[200]....
        /*0d88*/ 	.word	0x000093b0
        /*0d8c*/ 	.word	0x00000000
        /*0d90*/ 	.word	0x00000000
        /*0d94*/ 	.short	0x010a
        /*0d96*/ 	.byte	0xff
	.zero		1


	//   ....[201]....
        /*0d98*/ 	.word	0x00009410
        /*0d9c*/ 	.word	0x00000000
        /*0da0*/ 	.word	0x00000000
        /*0da4*/ 	.short	0x010a
        /*0da6*/ 	.byte	0xff
	.zero		1


	//   ....[202]....
        /*0da8*/ 	.word	0x00009470
        /*0dac*/ 	.word	0x00000000
        /*0db0*/ 	.word	0x00000000
        /*0db4*/ 	.short	0x010a
        /*0db6*/ 	.byte	0xff
	.zero		1


	//   ....[203]....
        /*0db8*/ 	.word	0x000094d0
        /*0dbc*/ 	.word	0x00000000
        /*0dc0*/ 	.word	0x00000000
        /*0dc4*/ 	.short	0x010a
        /*0dc6*/ 	.byte	0xff
	.zero		1


	//   ....[204]....
        /*0dc8*/ 	.word	0x00009530
        /*0dcc*/ 	.word	0x00000000
        /*0dd0*/ 	.word	0x00000000
        /*0dd4*/ 	.short	0x010a
        /*0dd6*/ 	.byte	0xff
	.zero		1


	//   ....[205]....
        /*0dd8*/ 	.word	0x00009590
        /*0ddc*/ 	.word	0x00000000
        /*0de0*/ 	.word	0x00000000
        /*0de4*/ 	.short	0x010a
        /*0de6*/ 	.byte	0xff
	.zero		1


	//   ....[206]....
        /*0de8*/ 	.word	0x000095f0
        /*0dec*/ 	.word	0x00000000
        /*0df0*/ 	.word	0x00000000
        /*0df4*/ 	.short	0x010a
        /*0df6*/ 	.byte	0xff
	.zero		1


	//   ....[207]....
        /*0df8*/ 	.word	0x00009650
        /*0dfc*/ 	.word	0x00000000
        /*0e00*/ 	.word	0x00000000
        /*0e04*/ 	.short	0x010a
        /*0e06*/ 	.byte	0xff
	.zero		1


	//   ....[208]....
        /*0e08*/ 	.word	0x000096b0
        /*0e0c*/ 	.word	0x00000000
        /*0e10*/ 	.word	0x00000000
        /*0e14*/ 	.short	0x010a
        /*0e16*/ 	.byte	0xff
	.zero		1


	//   ....[209]....
        /*0e18*/ 	.word	0x00009710
        /*0e1c*/ 	.word	0x00000000
        /*0e20*/ 	.word	0x00000000
        /*0e24*/ 	.short	0x010a
        /*0e26*/ 	.byte	0xff
	.zero		1


	//   ....[210]....
        /*0e28*/ 	.word	0x00009770
        /*0e2c*/ 	.word	0x00000000
        /*0e30*/ 	.word	0x00000000
        /*0e34*/ 	.short	0x010a
        /*0e36*/ 	.byte	0xff
	.zero		1


	//   ....[211]....
        /*0e38*/ 	.word	0x000097d0
        /*0e3c*/ 	.word	0x00000000
        /*0e40*/ 	.word	0x00000000
        /*0e44*/ 	.short	0x010a
        /*0e46*/ 	.byte	0xff
	.zero		1


	//   ....[212]....
        /*0e48*/ 	.word	0x00009830
        /*0e4c*/ 	.word	0x00000000
        /*0e50*/ 	.word	0x00000000
        /*0e54*/ 	.short	0x010a
        /*0e56*/ 	.byte	0xff
	.zero		1


	//   ....[213]....
        /*0e58*/ 	.word	0x00009890
        /*0e5c*/ 	.word	0x00000000
        /*0e60*/ 	.word	0x00000000
        /*0e64*/ 	.short	0x010a
        /*0e66*/ 	.byte	0xff
	.zero		1


	//   ....[214]....
        /*0e68*/ 	.word	0x000098f0
        /*0e6c*/ 	.word	0x00000000
        /*0e70*/ 	.word	0x00000000
        /*0e74*/ 	.short	0x010a
        /*0e76*/ 	.byte	0xff
	.zero		1


	//   ....[215]....
        /*0e78*/ 	.word	0x00009950
        /*0e7c*/ 	.word	0x00000000
        /*0e80*/ 	.word	0x00000000
        /*0e84*/ 	.short	0x010a
        /*0e86*/ 	.byte	0xff
	.zero		1


	//   ....[216]....
        /*0e88*/ 	.word	0x000099b0
        /*0e8c*/ 	.word	0x00000000
        /*0e90*/ 	.word	0x00000000
        /*0e94*/ 	.short	0x010a
        /*0e96*/ 	.byte	0xff
	.zero		1


	//   ....[217]....
        /*0e98*/ 	.word	0x00009a10
        /*0e9c*/ 	.word	0x00000000
        /*0ea0*/ 	.word	0x00000000
        /*0ea4*/ 	.short	0x010a
        /*0ea6*/ 	.byte	0xff
	.zero		1


	//   ....[218]....
        /*0ea8*/ 	.word	0x00009a70
        /*0eac*/ 	.word	0x00000000
        /*0eb0*/ 	.word	0x00000000
        /*0eb4*/ 	.short	0x010a
        /*0eb6*/ 	.byte	0xff
	.zero		1


	//   ....[219]....
        /*0eb8*/ 	.word	0x00009ad0
        /*0ebc*/ 	.word	0x00000000
        /*0ec0*/ 	.word	0x00000000
        /*0ec4*/ 	.short	0x010a
        /*0ec6*/ 	.byte	0xff
	.zero		1


	//   ....[220]....
        /*0ec8*/ 	.word	0x00009b30
        /*0ecc*/ 	.word	0x00000000
        /*0ed0*/ 	.word	0x00000000
        /*0ed4*/ 	.short	0x010a
        /*0ed6*/ 	.byte	0xff
	.zero		1


	//   ....[221]....
        /*0ed8*/ 	.word	0x00009b90
        /*0edc*/ 	.word	0x00000000
        /*0ee0*/ 	.word	0x00000000
        /*0ee4*/ 	.short	0x010a
        /*0ee6*/ 	.byte	0xff
	.zero		1


	//   ....[222]....
        /*0ee8*/ 	.word	0x00009bf0
        /*0eec*/ 	.word	0x00000000
        /*0ef0*/ 	.word	0x00000000
        /*0ef4*/ 	.short	0x010a
        /*0ef6*/ 	.byte	0xff
	.zero		1


	//   ....[223]....
        /*0ef8*/ 	.word	0x00009c50
        /*0efc*/ 	.word	0x00000000
        /*0f00*/ 	.word	0x00000000
        /*0f04*/ 	.short	0x010a
        /*0f06*/ 	.byte	0xff
	.zero		1


	//   ....[224]....
        /*0f08*/ 	.word	0x00009cb0
        /*0f0c*/ 	.word	0x00000000
        /*0f10*/ 	.word	0x00000000
        /*0f14*/ 	.short	0x010a
        /*0f16*/ 	.byte	0xff
	.zero		1


	//   ....[225]....
        /*0f18*/ 	.word	0x00009d10
        /*0f1c*/ 	.word	0x00000000
        /*0f20*/ 	.word	0x00000000
        /*0f24*/ 	.short	0x010a
        /*0f26*/ 	.byte	0xff
	.zero		1


	//   ....[226]....
        /*0f28*/ 	.word	0x00009d70
        /*0f2c*/ 	.word	0x00000000
        /*0f30*/ 	.word	0x00000000
        /*0f34*/ 	.short	0x010a
        /*0f36*/ 	.byte	0xff
	.zero		1


	//   ....[227]....
        /*0f38*/ 	.word	0x00009dd0
        /*0f3c*/ 	.word	0x00000000
        /*0f40*/ 	.word	0x00000000
        /*0f44*/ 	.short	0x010a
        /*0f46*/ 	.byte	0xff
	.zero		1


	//   ....[228]....
        /*0f48*/ 	.word	0x00009e30
        /*0f4c*/ 	.word	0x00000000
        /*0f50*/ 	.word	0x00000000
        /*0f54*/ 	.short	0x010a
        /*0f56*/ 	.byte	0xff
	.zero		1


	//   ....[229]....
        /*0f58*/ 	.word	0x00009e90
        /*0f5c*/ 	.word	0x00000000
        /*0f60*/ 	.word	0x00000000
        /*0f64*/ 	.short	0x010a
        /*0f66*/ 	.byte	0xff
	.zero		1


	//   ....[230]....
        /*0f68*/ 	.word	0x00009ef0
        /*0f6c*/ 	.word	0x00000000
        /*0f70*/ 	.word	0x00000000
        /*0f74*/ 	.short	0x010a
        /*0f76*/ 	.byte	0xff
	.zero		1


	//   ....[231]....
        /*0f78*/ 	.word	0x00009f50
        /*0f7c*/ 	.word	0x00000000
        /*0f80*/ 	.word	0x00000000
        /*0f84*/ 	.short	0x010a
        /*0f86*/ 	.byte	0xff
	.zero		1


	//   ....[232]....
        /*0f88*/ 	.word	0x00009fa0
        /*0f8c*/ 	.word	0x00000000
        /*0f90*/ 	.word	0x000002d0
        /*0f94*/ 	.short	0x010a
        /*0f96*/ 	.byte	0xff
	.zero		1


	//   ....[233]....
        /*0f98*/ 	.word	0x0000a000
        /*0f9c*/ 	.word	0x00000000
        /*0fa0*/ 	.word	0x00000280
        /*0fa4*/ 	.short	0x010a
        /*0fa6*/ 	.byte	0xff
	.zero		1


	//   ....[234]....
        /*0fa8*/ 	.word	0x0000a050
        /*0fac*/ 	.word	0x00000000
        /*0fb0*/ 	.word	0x00000270
        /*0fb4*/ 	.short	0x010a
        /*0fb6*/ 	.byte	0xff
	.zero		1


	//   ....[235]....
        /*0fb8*/ 	.word	0x0000a0b0
        /*0fbc*/ 	.word	0x00000000
        /*0fc0*/ 	.word	0x00000280
        /*0fc4*/ 	.short	0x010a
        /*0fc6*/ 	.byte	0xff
	.zero		1


	//   ....[236]....
        /*0fc8*/ 	.word	0x0000a100
        /*0fcc*/ 	.word	0x00000000
        /*0fd0*/ 	.word	0x00000270
        /*0fd4*/ 	.short	0x010a
        /*0fd6*/ 	.byte	0xff
	.zero		1


	//   ....[237]....
        /*0fd8*/ 	.word	0x0000a160
        /*0fdc*/ 	.word	0x00000003
        /*0fe0*/ 	.word	0x000002b0
        /*0fe4*/ 	.short	0x010a
        /*0fe6*/ 	.byte	0xff
	.zero		1


	//   ....[238]....
        /*0fe8*/ 	.word	0x0000a1c0
        /*0fec*/ 	.word	0x00000000
        /*0ff0*/ 	.word	0x00000000
        /*0ff4*/ 	.short	0x010a
        /*0ff6*/ 	.byte	0xff
	.zero		1


	//   ....[239]....
        /*0ff8*/ 	.word	0x0000a220
        /*0ffc*/ 	.word	0x00000000
        /*1000*/ 	.word	0x00000000
        /*1004*/ 	.short	0x010a
        /*1006*/ 	.byte	0xff
	.zero		1


	//   ....[240]....
        /*1008*/ 	.word	0x0000a280
        /*100c*/ 	.word	0x00000000
        /*1010*/ 	.word	0x00000000
        /*1014*/ 	.short	0x010a
        /*1016*/ 	.byte	0xff
	.zero		1


	//   ....[241]....
        /*1018*/ 	.word	0x0000a2e0
        /*101c*/ 	.word	0x00000000
        /*1020*/ 	.word	0x00000000
        /*1024*/ 	.short	0x010a
        /*1026*/ 	.byte	0xff
	.zero		1


	//   ....[242]....
        /*1028*/ 	.word	0x0000a340
        /*102c*/ 	.word	0x00000000
        /*1030*/ 	.word	0x00000000
        /*1034*/ 	.short	0x010a
        /*1036*/ 	.byte	0xff
	.zero		1


	//   ....[243]....
        /*1038*/ 	.word	0x0000a390
        /*103c*/ 	.word	0x00000000
        /*1040*/ 	.word	0x00000270
        /*1044*/ 	.short	0x010a
        /*1046*/ 	.byte	0xff
	.zero		1


	//   ....[244]....
        /*1048*/ 	.word	0x0000a3f0
        /*104c*/ 	.word	0x00000000
        /*1050*/ 	.word	0x00000268
        /*1054*/ 	.short	0x010a
        /*1056*/ 	.byte	0xff
	.zero		1


	//   ....[245]....
        /*1058*/ 	.word	0x0000a450
        /*105c*/ 	.word	0x00000003
        /*1060*/ 	.word	0x00000240
        /*1064*/ 	.short	0x010a
        /*1066*/ 	.byte	0xff
	.zero		1


	//   ....[246]....
        /*1068*/ 	.word	0x0000a4b0
        /*106c*/ 	.word	0x00000003
        /*1070*/ 	.word	0x00000248
        /*1074*/ 	.short	0x010a
        /*1076*/ 	.byte	0xff
	.zero		1


	//   ....[247]....
        /*1078*/ 	.word	0x0000a510
        /*107c*/ 	.word	0x00000003
        /*1080*/ 	.word	0x00000250
        /*1084*/ 	.short	0x010a
        /*1086*/ 	.byte	0xff
	.zero		1


	//   ....[248]....
        /*1088*/ 	.word	0x0000a570
        /*108c*/ 	.word	0x00000003
        /*1090*/ 	.word	0x00000258
        /*1094*/ 	.short	0x010a
        /*1096*/ 	.byte	0xff
	.zero		1


	//   ....[249]....
        /*1098*/ 	.word	0x0000a5d0
        /*109c*/ 	.word	0x00000000
        /*10a0*/ 	.word	0x00000240
        /*10a4*/ 	.short	0x010a
        /*10a6*/ 	.byte	0xff
	.zero		1


	//   ....[250]....
        /*10a8*/ 	.word	0x0000a630
        /*10ac*/ 	.word	0x00000000
        /*10b0*/ 	.word	0x00000248
        /*10b4*/ 	.short	0x010a
        /*10b6*/ 	.byte	0xff
	.zero		1


	//   ....[251]....
        /*10b8*/ 	.word	0x0000a690
        /*10bc*/ 	.word	0x00000000
        /*10c0*/ 	.word	0x00000250
        /*10c4*/ 	.short	0x010a
        /*10c6*/ 	.byte	0xff
	.zero		1


	//   ....[252]....
        /*10c8*/ 	.word	0x0000a6e0
        /*10cc*/ 	.word	0x00000000
        /*10d0*/ 	.word	0x00000270
        /*10d4*/ 	.short	0x010a
        /*10d6*/ 	.byte	0xff
	.zero		1


	//   ....[253]....
        /*10d8*/ 	.word	0x0000a740
        /*10dc*/ 	.word	0x00000002
        /*10e0*/ 	.word	0x00000220
        /*10e4*/ 	.short	0x010a
        /*10e6*/ 	.byte	0xff
	.zero		1


	//   ....[254]....
        /*10e8*/ 	.word	0x0000a790
        /*10ec*/ 	.word	0x0000004f
        /*10f0*/ 	.word	0x00000290
        /*10f4*/ 	.short	0x010a
        /*10f6*/ 	.byte	0xff
	.zero		1


	//   ....[255]....
        /*10f8*/ 	.word	0x0000a7e0
        /*10fc*/ 	.word	0x00000003
        /*1100*/ 	.word	0x00000220
        /*1104*/ 	.short	0x010a
        /*1106*/ 	.byte	0xff
	.zero		1


	//   ....[0]....
        /*1108*/ 	.word	0x0000a830
        /*110c*/ 	.word	0x00000053
        /*1110*/ 	.word	0x00000220
        /*1114*/ 	.short	0x010a
        /*1116*/ 	.byte	0xff
	.zero		1


	//   ....[1]....
        /*1118*/ 	.word	0x0000a880
        /*111c*/ 	.word	0x00000058
        /*1120*/ 	.word	0x00000220
        /*1124*/ 	.short	0x010a
        /*1126*/ 	.byte	0xff
	.zero		1


	//----- nvinfo : EIATTR_NUM_MBARRIERS
	.align		4
.L_47:
        /*1128*/ 	.byte	0x03, 0x38
        /*112a*/ 	.short	0x005e


	//----- nvinfo : EIATTR_EXIT_INSTR_OFFSETS
	.align		4
        /*112c*/ 	.byte	0x04, 0x1c
        /*112e*/ 	.short	(.L_49 - .L_48)


	//   ....[0]....
.L_48:
        /*1130*/ 	.word	0x000039e0


	//   ....[1]....
        /*1134*/ 	.word	0x00003ed0


	//   ....[2]....
        /*1138*/ 	.word	0x00003f30


	//   ....[3]....
        /*113c*/ 	.word	0x00004d40


	//   ....[4]....
        /*1140*/ 	.word	0x00005da0


	//   ....[5]....
        /*1144*/ 	.word	0x00005de0


	//   ....[6]....
        /*1148*/ 	.word	0x000090b0


	//   ....[7]....
        /*114c*/ 	.word	0x00009130


	//   ....[8]....
        /*1150*/ 	.word	0x00009160


	//   ....[9]....
        /*1154*/ 	.word	0x000091d0


	//----- nvinfo : EIATTR_MAX_THREADS
	.align		4
.L_49:
        /*1158*/ 	.byte	0x04, 0x05
        /*115a*/ 	.short	(.L_51 - .L_50)
.L_50:
        /*115c*/ 	.word	0x00000100
        /*1160*/ 	.word	0x00000001
        /*1164*/ 	.word	0x00000001


	//----- nvinfo : EIATTR_CRS_STACK_SIZE
	.align		4
.L_51:
        /*1168*/ 	.byte	0x04, 0x1e
        /*116a*/ 	.short	(.L_53 - .L_52)
.L_52:
        /*116c*/ 	.word	0x00000000


	//----- nvinfo : EIATTR_CBANK_PARAM_SIZE
	.align		4
.L_53:
        /*1170*/ 	.byte	0x03, 0x19
        /*1172*/ 	.short	0x0800


	//----- nvinfo : EIATTR_PARAM_CBANK
	.align		4
        /*1174*/ 	.byte	0x04, 0x0a
        /*1176*/ 	.short	(.L_55 - .L_54)
	.align		4
.L_54:
        /*1178*/ 	.word	index@(.nv.constant0._ZN7cutlass13device_kernelINS_4gemm6kernel13GemmUniversalIN4cute5tupleIJiiiiEEENS1_10collective13CollectiveMmaINS1_35MainloopSm100TmaUmmaWarpSpecializedILi34ELi2ELi4ENS5_IJNS4_1CILi1EEESB_SB_EEEEENS5_IJNSA_ILi64EEENSA_ILi128EEENSA_ILi16EEEEEENS_6half_tENS5_IJlSB_lEEESI_SJ_NS4_8TiledMMAINS4_8MMA_AtomIJNS4_20SM100_MMA_F16BF16_SSISI_SI_fLi64ELi128ELNS4_4UMMA5MajorE0ELSO_0ELNSN_7ScaleInE0ELSP_0EEEEEENS4_6LayoutISC_NS5_IJNSA_ILi0EEEST_ST_EEEEENS5_IJNS4_10UnderscoreESW_SW_EEEEENS4_13SM90_TMA_LOADENS4_14ComposedLayoutINS4_7SwizzleILi1ELi4ELi3EEENS4_18smem_ptr_flag_bitsILi16EEENSS_INS5_IJNSA_ILi8EEESG_EEENS5_IJSG_SB_EEEEEEEvNS4_8identityESZ_S19_vS1A_EENS_8epilogue10collective18CollectiveEpilogueINS1C_23Sm100TmaWarpSpecializedILi4ELi2ELi16ELb1ELb0EEEJSH_NS5_IJNSS_ISE_SB_EENSS_INSA_ILi32EEESB_EEEEESI_SJ_SI_SJ_NS1C_6fusion15FusionCallbacksIS1G_NS1L_17LinearCombinationISI_fSI_fLNS_15FloatRoundStyleE2EEESH_S1K_JEEENS4_5SM1004TMEM4LOAD26SM100_TMEM_LOAD_16dp256b4xESZ_NS10_INS11_ILi2ELi4ELi3EEES14_NSS_INS5_IJS15_S1I_EEENS5_IJS1I_SB_EEEEEEENS4_17SM75_U32x4_LDSM_NENS4_14SM90_TMA_STOREES1Z_NS4_17SM90_U32x4_STSM_NENS4_39AutoVectorizingCopyWithAssumedAlignmentILi128EEEEEEvvEEEEvNT_6ParamsE)
        /*117c*/ 	.short	0x0380
        /*117e*/ 	.short	0x0800


	//----- nvinfo : EIATTR_SW_WAR
	.align		4
.L_55:
        /*1180*/ 	.byte	0x04, 0x36
        /*1182*/ 	.short	(.L_57 - .L_56)
.L_56:
        /*1184*/ 	.word	0x00000008
.L_57:


//--------------------- .nv.callgraph             --------------------------
	.section	.nv.callgraph,"",@"SHT_CUDA_CALLGRAPH"
	.align	4
	.sectionentsize	8
	.align		4
        /*0000*/ 	.word	0x00000000
	.align		4
        /*0004*/ 	.word	0xffffffff
	.align		4
        /*0008*/ 	.word	index@(_ZN7cutlass13device_kernelINS_4gemm6kernel13GemmUniversalIN4cute5tupleIJiiiiEEENS1_10collective13CollectiveMmaINS1_35MainloopSm100TmaUmmaWarpSpecializedILi34ELi2ELi4ENS5_IJNS4_1CILi1EEESB_SB_EEEEENS5_IJNSA_ILi64EEENSA_ILi128EEENSA_ILi16EEEEEENS_6half_tENS5_IJlSB_lEEESI_SJ_NS4_8TiledMMAINS4_8MMA_AtomIJNS4_20SM100_MMA_F16BF16_SSISI_SI_fLi64ELi128ELNS4_4UMMA5MajorE0ELSO_0ELNSN_7ScaleInE0ELSP_0EEEEEENS4_6LayoutISC_NS5_IJNSA_ILi0EEEST_ST_EEEEENS5_IJNS4_10UnderscoreESW_SW_EEEEENS4_13SM90_TMA_LOADENS4_14ComposedLayoutINS4_7SwizzleILi1ELi4ELi3EEENS4_18smem_ptr_flag_bitsILi16EEENSS_INS5_IJNSA_ILi8EEESG_EEENS5_IJSG_SB_EEEEEEEvNS4_8identityESZ_S19_vS1A_EENS_8epilogue10collective18CollectiveEpilogueINS1C_23Sm100TmaWarpSpecializedILi4ELi2ELi16ELb1ELb0EEEJSH_NS5_IJNSS_ISE_SB_EENSS_INSA_ILi32EEESB_EEEEESI_SJ_SI_SJ_NS1C_6fusion15FusionCallbacksIS1G_NS1L_17LinearCombinationISI_fSI_fLNS_15FloatRoundStyleE2EEESH_S1K_JEEENS4_5SM1004TMEM4LOAD26SM100_TMEM_LOAD_16dp256b4xESZ_NS10_INS11_ILi2ELi4ELi3EEES14_NSS_INS5_IJS15_S1I_EEENS5_IJS1I_SB_EEEEEEENS4_17SM75_U32x4_LDSM_NENS4_14SM90_TMA_STOREES1Z_NS4_17SM90_U32x4_STSM_NENS4_39AutoVectorizingCopyWithAssumedAlignmentILi128EEEEEEvvEEEEvNT_6ParamsE)
	.align		4
        /*000c*/ 	.word	index@(__assertfail)
	.align		4
        /*0010*/ 	.word	0x00000000
	.align		4
        /*0014*/ 	.word	0xfffffffe
	.align		4
        /*0018*/ 	.word	0x00000000
	.align		4
        /*001c*/ 	.word	0xfffffffd
	.align		4
        /*0020*/ 	.word	0x00000000
	.align		4
        /*0024*/ 	.word	0xfffffffc


//--------------------- .nv.constant4             --------------------------
	.section	.nv.constant4,"a",@progbits
	.align	8
	.align		8
.nv.constant4:
        /*0000*/ 	.dword	__assertfail
	.align		8
        /*0008*/ 	.dword	__unnamed_1
	.align		8
        /*0010*/ 	.dword	__unnamed_2
	.align		8
        /*0018*/ 	.dword	_ZN40_INTERNAL_a8bebac7_4_k_cu_dcdb134d_204444cuda3std3__45__cpo5beginE
	.align		8
        /*0020*/ 	.dword	_ZN40_INTERNAL_a8bebac7_4_k_cu_dcdb134d_204444cuda3std3__45__cpo3endE
	.align		8
        /*0028*/ 	.dword	_ZN40_INTERNAL_a8bebac7_4_k_cu_dcdb134d_204444cuda3std3__45__cpo6cbeginE
	.align		8
        /*0030*/ 	.dword	_ZN40_INTERNAL_a8bebac7_4_k_cu_dcdb134d_204444cuda3std3__45__cpo4cendE
	.align		8
        /*0038*/ 	.dword	_ZN40_INTERNAL_a8bebac7_4_k_cu_dcdb134d_204444cuda3std3__442_GLOBAL__N__a8bebac7_4_k_cu_dcdb134d_204446ignoreE
	.align		8
        /*0040*/ 	.dword	_ZN40_INTERNAL_a8bebac7_4_k_cu_dcdb134d_204444cuda3std3__419piecewise_constructE
	.align		8
        /*0048*/ 	.dword	_ZN40_INTERNAL_a8bebac7_4_k_cu_dcdb134d_204444cuda3std3__48in_placeE
	.align		8
        /*0050*/ 	.dword	_ZN40_INTERNAL_a8bebac7_4_k_cu_dcdb134d_204444cuda3std6ranges3__45__cpo4swapE
	.align		8
        /*0058*/ 	.dword	_ZN40_INTERNAL_a8bebac7_4_k_cu_dcdb134d_204444cuda3std6ranges3__45__cpo9iter_moveE
	.align		8
        /*0060*/ 	.dword	_ZN40_INTERNAL_a8bebac7_4_k_cu_dcdb134d_204444cute7productE
	.align		8
        /*0068*/ 	.dword	_ZN40_INTERNAL_a8bebac7_4_k_cu_dcdb134d_204444cute1_E
	.align		8
        /*0070*/ 	.dword	$str$25
	.align		8
        /*0078*/ 	.dword	$str$26
	.align		8
        /*0080*/ 	.dword	$str$27
	.align		8
        /*0088*/ 	.dword	$str$28


//--------------------- .text._ZN7cutlass13device_kernelINS_4gemm6kernel13GemmUniversalIN4cute5tupleIJiiiiEEENS1_10collective13CollectiveMmaINS1_35MainloopSm100TmaUmmaWarpSpecializedILi34ELi2ELi4ENS5_IJNS4_1CILi1EEESB_SB_EEEEENS5_IJNSA_ILi64EEENSA_ILi128EEENSA_ILi16EEEEEENS_6half_tENS5_IJlSB_lEEESI_SJ_NS4_8TiledMMAINS4_8MMA_AtomIJNS4_20SM100_MMA_F16BF16_SSISI_SI_fLi64ELi128ELNS4_4UMMA5MajorE0ELSO_0ELNSN_7ScaleInE0ELSP_0EEEEEENS4_6LayoutISC_NS5_IJNSA_ILi0EEEST_ST_EEEEENS5_IJNS4_10UnderscoreESW_SW_EEEEENS4_13SM90_TMA_LOADENS4_14ComposedLayoutINS4_7SwizzleILi1ELi4ELi3EEENS4_18smem_ptr_flag_bitsILi16EEENSS_INS5_IJNSA_ILi8EEESG_EEENS5_IJSG_SB_EEEEEEEvNS4_8identityESZ_S19_vS1A_EENS_8epilogue10collective18CollectiveEpilogueINS1C_23Sm100TmaWarpSpecializedILi4ELi2ELi16ELb1ELb0EEEJSH_NS5_IJNSS_ISE_SB_EENSS_INSA_ILi32EEESB_EEEEESI_SJ_SI_SJ_NS1C_6fusion15FusionCallbacksIS1G_NS1L_17LinearCombinationISI_fSI_fLNS_15FloatRoundStyleE2EEESH_S1K_JEEENS4_5SM1004TMEM4LOAD26SM100_TMEM_LOAD_16dp256b4xESZ_NS10_INS11_ILi2ELi4ELi3EEES14_NSS_INS5_IJS15_S1I_EEENS5_IJS1I_SB_EEEEEEENS4_17SM75_U32x4_LDSM_NENS4_14SM90_TMA_STOREES1Z_NS4_17SM90_U32x4_STSM_NENS4_39AutoVectorizingCopyWithAssumedAlignmentILi128EEEEEEvvEEEEvNT_6ParamsE --------------------------
	.section	.text._ZN7cutlass13device_kernelINS_4gemm6kernel13GemmUniversalIN4cute5tupleIJiiiiEEENS1_10collective13CollectiveMmaINS1_35MainloopSm100TmaUmmaWarpSpecializedILi34ELi2ELi4ENS5_IJNS4_1CILi1EEESB_SB_EEEEENS5_IJNSA_ILi64EEENSA_ILi128EEENSA_ILi16EEEEEENS_6half_tENS5_IJlSB_lEEESI_SJ_NS4_8TiledMMAINS4_8MMA_AtomIJNS4_20SM100_MMA_F16BF16_SSISI_SI_fLi64ELi128ELNS4_4UMMA5MajorE0ELSO_0ELNSN_7ScaleInE0ELSP_0EEEEEENS4_6LayoutISC_NS5_IJNSA_ILi0EEEST_ST_EEEEENS5_IJNS4_10UnderscoreESW_SW_EEEEENS4_13SM90_TMA_LOADENS4_14ComposedLayoutINS4_7SwizzleILi1ELi4ELi3EEENS4_18smem_ptr_flag_bitsILi16EEENSS_INS5_IJNSA_ILi8EEESG_EEENS5_IJSG_SB_EEEEEEEvNS4_8identityESZ_S19_vS1A_EENS_8epilogue10collective18CollectiveEpilogueINS1C_23Sm100TmaWarpSpecializedILi4ELi2ELi16ELb1ELb0EEEJSH_NS5_IJNSS_ISE_SB_EENSS_INSA_ILi32EEESB_EEEEESI_SJ_SI_SJ_NS1C_6fusion15FusionCallbacksIS1G_NS1L_17LinearCombinationISI_fSI_fLNS_15FloatRoundStyleE2EEESH_S1K_JEEENS4_5SM1004TMEM4LOAD26SM100_TMEM_LOAD_16dp256b4xESZ_NS10_INS11_ILi2ELi4ELi3EEES14_NSS_INS5_IJS15_S1I_EEENS5_IJS1I_SB_EEEEEEENS4_17SM75_U32x4_LDSM_NENS4_14SM90_TMA_STOREES1Z_NS4_17SM90_U32x4_STSM_NENS4_39AutoVectorizingCopyWithAssumedAlignmentILi128EEEEEEvvEEEEvNT_6ParamsE,"ax",@progbits
	.align	128
.text._ZN7cutlass13device_kernelINS_4gemm6kernel13GemmUniversalIN4cute5tupleIJiiiiEEENS1_10collective13CollectiveMmaINS1_35MainloopSm100TmaUmmaWarpSpecializedILi34ELi2ELi4ENS5_IJNS4_1CILi1EEESB_SB_EEEEENS5_IJNSA_ILi64EEENSA_ILi128EEENSA_ILi16EEEEEENS_6half_tENS5_IJlSB_lEEESI_SJ_NS4_8TiledMMAINS4_8MMA_AtomIJNS4_20SM100_MMA_F16BF16_SSISI_SI_fLi64ELi128ELNS4_4UMMA5MajorE0ELSO_0ELNSN_7ScaleInE0ELSP_0EEEEEENS4_6LayoutISC_NS5_IJNSA_ILi0EEEST_ST_EEEEENS5_IJNS4_10UnderscoreESW_SW_EEEEENS4_13SM90_TMA_LOADENS4_14ComposedLayoutINS4_7SwizzleILi1ELi4ELi3EEENS4_18smem_ptr_flag_bitsILi16EEENSS_INS5_IJNSA_ILi8EEESG_EEENS5_IJSG_SB_EEEEEEEvNS4_8identityESZ_S19_vS1A_EENS_8epilogue10collective18CollectiveEpilogueINS1C_23Sm100TmaWarpSpecializedILi4ELi2ELi16ELb1ELb0EEEJSH_NS5_IJNSS_ISE_SB_EENSS_INSA_ILi32EEESB_EEEEESI_SJ_SI_SJ_NS1C_6fusion15FusionCallbacksIS1G_NS1L_17LinearCombinationISI_fSI_fLNS_15FloatRoundStyleE2EEESH_S1K_JEEENS4_5SM1004TMEM4LOAD26SM100_TMEM_LOAD_16dp256b4xESZ_NS10_INS11_ILi2ELi4ELi3EEES14_NSS_INS5_IJS15_S1I_EEENS5_IJS1I_SB_EEEEEEENS4_17SM75_U32x4_LDSM_NENS4_14SM90_TMA_STOREES1Z_NS4_17SM90_U32x4_STSM_NENS4_39AutoVectorizingCopyWithAssumedAlignmentILi128EEEEEEvvEEEEvNT_6ParamsE:
        .type           _ZN7cutlass13device_kernelINS_4gemm6kernel13GemmUniversalIN4cute5tupleIJiiiiEEENS1_10collective13CollectiveMmaINS1_35MainloopSm100TmaUmmaWarpSpecializedILi34ELi2ELi4ENS5_IJNS4_1CILi1EEESB_SB_EEEEENS5_IJNSA_ILi64EEENSA_ILi128EEENSA_ILi16EEEEEENS_6half_tENS5_IJlSB_lEEESI_SJ_NS4_8TiledMMAINS4_8MMA_AtomIJNS4_20SM100_MMA_F16BF16_SSISI_SI_fLi64ELi128ELNS4_4UMMA5MajorE0ELSO_0ELNSN_7ScaleInE0ELSP_0EEEEEENS4_6LayoutISC_NS5_IJNSA_ILi0EEEST_ST_EEEEENS5_IJNS4_10UnderscoreESW_SW_EEEEENS4_13SM90_TMA_LOADENS4_14ComposedLayoutINS4_7SwizzleILi1ELi4ELi3EEENS4_18smem_ptr_flag_bitsILi16EEENSS_INS5_IJNSA_ILi8EEESG_EEENS5_IJSG_SB_EEEEEEEvNS4_8identityESZ_S19_vS1A_EENS_8epilogue10collective18CollectiveEpilogueINS1C_23Sm100TmaWarpSpecializedILi4ELi2ELi16ELb1ELb0EEEJSH_NS5_IJNSS_ISE_SB_EENSS_INSA_ILi32EEESB_EEEEESI_SJ_SI_SJ_NS1C_6fusion15FusionCallbacksIS1G_NS1L_17LinearCombinationISI_fSI_fLNS_15FloatRoundStyleE2EEESH_S1K_JEEENS4_5SM1004TMEM4LOAD26SM100_TMEM_LOAD_16dp256b4xESZ_NS10_INS11_ILi2ELi4ELi3EEES14_NSS_INS5_IJS15_S1I_EEENS5_IJS1I_SB_EEEEEEENS4_17SM75_U32x4_LDSM_NENS4_14SM90_TMA_STOREES1Z_NS4_17SM90_U32x4_STSM_NENS4_39AutoVectorizingCopyWithAssumedAlignmentILi128EEEEEEvvEEEEvNT_6ParamsE,@function
        .size           _ZN7cutlass13device_kernelINS_4gemm6kernel13GemmUniversalIN4cute5tupleIJiiiiEEENS1_10collective13CollectiveMmaINS1_35MainloopSm100TmaUmmaWarpSpecializedILi34ELi2ELi4ENS5_IJNS4_1CILi1EEESB_SB_EEEEENS5_IJNSA_ILi64EEENSA_ILi128EEENSA_ILi16EEEEEENS_6half_tENS5_IJlSB_lEEESI_SJ_NS4_8TiledMMAINS4_8MMA_AtomIJNS4_20SM100_MMA_F16BF16_SSISI_SI_fLi64ELi128ELNS4_4UMMA5MajorE0ELSO_0ELNSN_7ScaleInE0ELSP_0EEEEEENS4_6LayoutISC_NS5_IJNSA_ILi0EEEST_ST_EEEEENS5_IJNS4_10UnderscoreESW_SW_EEEEENS4_13SM90_TMA_LOADENS4_14ComposedLayoutINS4_7SwizzleILi1ELi4ELi3EEENS4_18smem_ptr_flag_bitsILi16EEENSS_INS5_IJNSA_ILi8EEESG_EEENS5_IJSG_SB_EEEEEEEvNS4_8identityESZ_S19_vS1A_EENS_8epilogue10collective18CollectiveEpilogueINS1C_23Sm100TmaWarpSpecializedILi4ELi2ELi16ELb1ELb0EEEJSH_NS5_IJNSS_ISE_SB_EENSS_INSA_ILi32EEESB_EEEEESI_SJ_SI_SJ_NS1C_6fusion15FusionCallbacksIS1G_NS1L_17LinearCombinationISI_fSI_fLNS_15FloatRoundStyleE2EEESH_S1K_JEEENS4_5SM1004TMEM4LOAD26SM100_TMEM_LOAD_16dp256b4xESZ_NS10_INS11_ILi2ELi4ELi3EEES14_NSS_INS5_IJS15_S1I_EEENS5_IJS1I_SB_EEEEEEENS4_17SM75_U32x4_LDSM_NENS4_14SM90_TMA_STOREES1Z_NS4_17SM90_U32x4_STSM_NENS4_39AutoVectorizingCopyWithAssumedAlignmentILi128EEEEEEvvEEEEvNT_6ParamsE,(.L_x_267 - _ZN7cutlass13device_kernelINS_4gemm6kernel13GemmUniversalIN4cute5tupleIJiiiiEEENS1_10collective13CollectiveMmaINS1_35MainloopSm100TmaUmmaWarpSpecializedILi34ELi2ELi4ENS5_IJNS4_1CILi1EEESB_SB_EEEEENS5_IJNSA_ILi64EEENSA_ILi128EEENSA_ILi16EEEEEENS_6half_tENS5_IJlSB_lEEESI_SJ_NS4_8TiledMMAINS4_8MMA_AtomIJNS4_20SM100_MMA_F16BF16_SSISI_SI_fLi64ELi128ELNS4_4UMMA5MajorE0ELSO_0ELNSN_7ScaleInE0ELSP_0EEEEEENS4_6LayoutISC_NS5_IJNSA_ILi0EEEST_ST_EEEEENS5_IJNS4_10UnderscoreESW_SW_EEEEENS4_13SM90_TMA_LOADENS4_14ComposedLayoutINS4_7SwizzleILi1ELi4ELi3EEENS4_18smem_ptr_flag_bitsILi16EEENSS_INS5_IJNSA_ILi8EEESG_EEENS5_IJSG_SB_EEEEEEEvNS4_8identityESZ_S19_vS1A_EENS_8epilogue10collective18CollectiveEpilogueINS1C_23Sm100TmaWarpSpecializedILi4ELi2ELi16ELb1ELb0EEEJSH_NS5_IJNSS_ISE_SB_EENSS_INSA_ILi32EEESB_EEEEESI_SJ_SI_SJ_NS1C_6fusion15FusionCallbacksIS1G_NS1L_17LinearCombinationISI_fSI_fLNS_15FloatRoundStyleE2EEESH_S1K_JEEENS4_5SM1004TMEM4LOAD26SM100_TMEM_LOAD_16dp256b4xESZ_NS10_INS11_ILi2ELi4ELi3EEES14_NSS_INS5_IJS15_S1I_EEENS5_IJS1I_SB_EEEEEEENS4_17SM75_U32x4_LDSM_NENS4_14SM90_TMA_STOREES1Z_NS4_17SM90_U32x4_STSM_NENS4_39AutoVectorizingCopyWithAssumedAlignmentILi128EEEEEEvvEEEEvNT_6ParamsE)
        .other          _ZN7cutlass13device_kernelINS_4gemm6kernel13GemmUniversalIN4cute5tupleIJiiiiEEENS1_10collective13CollectiveMmaINS1_35MainloopSm100TmaUmmaWarpSpecializedILi34ELi2ELi4ENS5_IJNS4_1CILi1EEESB_SB_EEEEENS5_IJNSA_ILi64EEENSA_ILi128EEENSA_ILi16EEEEEENS_6half_tENS5_IJlSB_lEEESI_SJ_NS4_8TiledMMAINS4_8MMA_AtomIJNS4_20SM100_MMA_F16BF16_SSISI_SI_fLi64ELi128ELNS4_4UMMA5MajorE0ELSO_0ELNSN_7ScaleInE0ELSP_0EEEEEENS4_6LayoutISC_NS5_IJNSA_ILi0EEEST_ST_EEEEENS5_IJNS4_10UnderscoreESW_SW_EEEEENS4_13SM90_TMA_LOADENS4_14ComposedLayoutINS4_7SwizzleILi1ELi4ELi3EEENS4_18smem_ptr_flag_bitsILi16EEENSS_INS5_IJNSA_ILi8EEESG_EEENS5_IJSG_SB_EEEEEEEvNS4_8identityESZ_S19_vS1A_EENS_8epilogue10collective18CollectiveEpilogueINS1C_23Sm100TmaWarpSpecializedILi4ELi2ELi16ELb1ELb0EEEJSH_NS5_IJNSS_ISE_SB_EENSS_INSA_ILi32EEESB_EEEEESI_SJ_SI_SJ_NS1C_6fusion15FusionCallbacksIS1G_NS1L_17LinearCombinationISI_fSI_fLNS_15FloatRoundStyleE2EEESH_S1K_JEEENS4_5SM1004TMEM4LOAD26SM100_TMEM_LOAD_16dp256b4xESZ_NS10_INS11_ILi2ELi4ELi3EEES14_NSS_INS5_IJS15_S1I_EEENS5_IJS1I_SB_EEEEEEENS4_17SM75_U32x4_LDSM_NENS4_14SM90_TMA_STOREES1Z_NS4_17SM90_U32x4_STSM_NENS4_39AutoVectorizingCopyWithAssumedAlignmentILi128EEEEEEvvEEEEvNT_6ParamsE,@"STO_CUDA_ENTRY STV_DEFAULT"
_ZN7cutlass13device_kernelINS_4gemm6kernel13GemmUniversalIN4cute5tupleIJiiiiEEENS1_10collective13CollectiveMmaINS1_35MainloopSm100TmaUmmaWarpSpecializedILi34ELi2ELi4ENS5_IJNS4_1CILi1EEESB_SB_EEEEENS5_IJNSA_ILi64EEENSA_ILi128EEENSA_ILi16EEEEEENS_6half_tENS5_IJlSB_lEEESI_SJ_NS4_8TiledMMAINS4_8MMA_AtomIJNS4_20SM100_MMA_F16BF16_SSISI_SI_fLi64ELi128ELNS4_4UMMA5MajorE0ELSO_0ELNSN_7ScaleInE0ELSP_0EEEEEENS4_6LayoutISC_NS5_IJNSA_ILi0EEEST_ST_EEEEENS5_IJNS4_10UnderscoreESW_SW_EEEEENS4_13SM90_TMA_LOADENS4_14ComposedLayoutINS4_7SwizzleILi1ELi4ELi3EEENS4_18smem_ptr_flag_bitsILi16EEENSS_INS5_IJNSA_ILi8EEESG_EEENS5_IJSG_SB_EEEEEEEvNS4_8identityESZ_S19_vS1A_EENS_8epilogue10collective18CollectiveEpilogueINS1C_23Sm100TmaWarpSpecializedILi4ELi2ELi16ELb1ELb0EEEJSH_NS5_IJNSS_ISE_SB_EENSS_INSA_ILi32EEESB_EEEEESI_SJ_SI_SJ_NS1C_6fusion15FusionCallbacksIS1G_NS1L_17LinearCombinationISI_fSI_fLNS_15FloatRoundStyleE2EEESH_S1K_JEEENS4_5SM1004TMEM4LOAD26SM100_TMEM_LOAD_16dp256b4xESZ_NS10_INS11_ILi2ELi4ELi3EEES14_NSS_INS5_IJS15_S1I_EEENS5_IJS1I_SB_EEEEEEENS4_17SM75_U32x4_LDSM_NENS4_14SM90_TMA_STOREES1Z_NS4_17SM90_U32x4_STSM_NENS4_39AutoVectorizingCopyWithAssumedAlignmentILi128EEEEEEvvEEEEvNT_6ParamsE:
[----:B------:R-:W1:Y:S01]  /*0000*/  LDC R1, c[0x0][0x37c] ;  /* 0x0000df00ff017b82 */ /* 0x000e620000000800 */
[----:B------:R-:W2:Y:S01]  /*0010*/  S2R R72, SR_TID.X ;  /* 0x0000000000487919 */ /* 0x000ea20000002100 */
[----:B------:R-:W3:Y:S01]  /*0020*/  LDCU.64 UR4, c[0x0][0x890] ;  /* 0x00011200ff0477ac */ /* 0x000ee20008000a00 */
[----:B------:R-:W-:Y:S02]  /*0030*/  PRMT R59, RZ, 0x7610, R59 ;  /* 0x00007610ff3b7816 */ /* 0x000fe4000000003b */
[----:B------:R-:W-:Y:S01]  /*0040*/  ELECT P5, URZ, PT ;  /* 0x0000000000ff782f */ /* 0x000fe200038a0000 */
[----:B------:R-:W4:Y:S01]  /*0050*/  LDCU.64 UR46, c[0x0][0x358] ;  /* 0x00006b00ff2e77ac */ /* 0x000f220008000a00 */
[----:B---3--:R-:W-:-:S04]  /*0060*/  UISETP.NE.U32.AND UP0, UPT, UR4, URZ, UPT ;  /* 0x000000ff0400728c */ /* 0x008fc8000bf05070 */
[----:B------:R-:W-:Y:S01]  /*0070*/  UISETP.NE.AND.EX UP0, UPT, UR5, URZ, UPT, UP0 ;  /* 0x000000ff0500728c */ /* 0x000fe2000bf05300 */
[----:B--2---:R-:W-:-:S05]  /*0080*/  SHF.R.U32.HI R65, RZ, 0x5, R72 ;  /* 0x00000005ff417819 */ /* 0x004fca0000011648 */
[----:B------:R-:W2:Y:S02]  /*0090*/  SHFL.IDX PT, R0, R65, RZ, 0x1f ;  /* 0x00001fff41007589 */ /* 0x000ea400000e0000 */
[----:B--2---:R-:W-:Y:S01]  /*00a0*/  R2UR UR8, R0 ;  /* 0x00000000000872ca */ /* 0x004fe200000e0000 */
[----:B-1--4-:R-:W-:-:S14]  /*00b0*/  BRA.U UP0, `(.L_x_0) ;  /* 0x00000001002c7547 */ /* 0x012fdc000b800000 */
[----:B------:R-:W1:Y:S02]  /*00c0*/  LDCU.64 UR6, c[0x0][0x888] ;  /* 0x00011100ff0677ac */ /* 0x000e640008000a00 */
[----:B-1----:R-:W-:-:S04]  /*00d0*/  UISETP.NE.U32.AND UP0, UPT, UR6, URZ, UPT ;  /* 0x000000ff0600728c */ /* 0x002fc8000bf05070 */
[----:B------:R-:W-:-:S09]  /*00e0*/  UISETP.NE.AND.EX UP0, UPT, UR7, URZ, UPT, UP0 ;  /* 0x000000ff0700728c */ /* 0x000fd2000bf05300 */
[----:B------:R-:W-:Y:S05]  /*00f0*/  BRA.U !UP0, `(.L_x_1) ;  /* 0x0000000108107547 */ /* 0x000fea000b800000 */
[----:B------:R-:W1:Y:S02]  /*0100*/  LDC.64 R2, c[0x0][0x888] ;  /* 0x00022200ff027b82 */ /* 0x000e640000000a00 */
[----:B-1----:R1:W5:Y:S01]  /*0110*/  LDG.E R35, desc[UR46][R2.64] ;  /* 0x0000002e02237981 */ /* 0x002362000c1e1900 */
[----:B------:R-:W-:Y:S01]  /*0120*/  HFMA2 R59, -RZ, RZ, 0, 5.9604644775390625e-08 ;  /* 0x00000001ff3b7431 */ /* 0x000fe200000001ff */
[----:B------:R-:W-:Y:S05]  /*0130*/  BRA `(.L_x_0) ;  /* 0x00000000000c7947 */ /* 0x000fea0003800000 */
.L_x_1:
[----:B------:R-:W1:Y:S01]  /*0140*/  LDCU UR6, c[0x0][0x880] ;  /* 0x00011000ff0677ac */ /* 0x000e620008000800 */
[----:B------:R-:W-:Y:S01]  /*0150*/  HFMA2 R59, -RZ, RZ, 0, 5.9604644775390625e-08 ;  /* 0x00000001ff3b7431 */ /* 0x000fe200000001ff */
[----:B-1----:R-:W-:-:S07]  /*0160*/  MOV R35, UR6 ;  /* 0x0000000600237c02 */ /* 0x002fce0008000f00 */
.L_x_0:
[----:B------:R-:W2:Y:S02]  /*0170*/  LDCU.64 UR6, c[0x0][0x8b0] ;  /* 0x00011600ff0677ac */ /* 0x000ea40008000a00 */
[----:B--2---:R-:W-:-:S04]  /*0180*/  UISETP.NE.U32.AND UP0, UPT, UR6, URZ, UPT ;  /* 0x000000ff0600728c */ /* 0x004fc8000bf05070 */
[----:B------:R-:W-:-:S09]  /*0190*/  UISETP.NE.AND.EX UP0, UPT, UR7, URZ, UPT, UP0 ;  /* 0x000000ff0700728c */ /* 0x000fd2000bf05300 */
[----:B------:R-:W-:Y:S05]  /*01a0*/  BRA.U UP0, `(.L_x_2) ;  /* 0x0000000100247547 */ /* 0x000fea000b800000 */
[----:B------:R-:W2:Y:S02]  /*01b0*/  LDCU.64 UR6, c[0x0][0x8a8] ;  /* 0x00011500ff0677ac */ /* 0x000ea40008000a00 */
[----:B--2---:R-:W-:-:S04]  /*01c0*/  UISETP.NE.U32.AND UP0, UPT, UR6, URZ, UPT ;  /* 0x000000ff0600728c */ /* 0x004fc8000bf05070 */
[----:B------:R-:W-:-:S09]  /*01d0*/  UISETP.NE.AND.EX UP0, UPT, UR7, URZ, UPT, UP0 ;  /* 0x000000ff0700728c */ /* 0x000fd2000bf05300 */
[----:B------:R-:W-:Y:S05]  /*01e0*/  BRA.U !UP0, `(.L_x_3) ;  /* 0x00000001080c7547 */ /* 0x000fea000b800000 */
[----:B-1----:R-:W1:Y:S02]  /*01f0*/  LDC.64 R2, c[0x0][0x8a8] ;  /* 0x00022a00ff027b82 */ /* 0x002e640000000a00 */
[----:B-1----:R2:W5:Y:S01]  /*0200*/  LDG.E R33, desc[UR46][R2.64] ;  /* 0x0000002e02217981 */ /* 0x002562000c1e1900 */
[----:B------:R-:W-:Y:S05]  /*0210*/  BRA `(.L_x_2) ;  /* 0x0000000000087947 */ /* 0x000fea0003800000 */
.L_x_3:
[----:B------:R-:W2:Y:S02]  /*0220*/  LDCU UR6, c[0x0][0x8a0] ;  /* 0x00011400ff0677ac */ /* 0x000ea40008000800 */
[----:B--2---:R-:W-:Y:S02]  /*0230*/  MOV R33, UR6 ;  /* 0x0000000600217c02 */ /* 0x004fe40008000f00 */
.L_x_2:
[----:B------:R-:W-:Y:S01]  /*0240*/  IMAD.U32 R0, RZ, RZ, UR8 ;  /* 0x00000008ff007e24 */ /* 0x000fe2000f8e00ff */
[----:B------:R-:W-:Y:S04]  /*0250*/  BSSY.RECONVERGENT B0, `(.L_x_4) ;  /* 0x000000c000007945 */ /* 0x000fe80003800200 */
[C---:B------:R-:W-:Y:S02]  /*0260*/  ISETP.NE.OR P1, PT, R0.reuse, 0x1, !P5 ;  /* 0x000000010000780c */ /* 0x040fe40006f25670 */
[----:B------:R-:W-:-:S11]  /*0270*/  ISETP.NE.OR P0, PT, R0, 0x3, !P5 ;  /* 0x000000030000780c */ /* 0x000fd60006f05670 */
[----:B------:R-:W-:Y:S05]  /*0280*/  @P1 BRA `(.L_x_5) ;  /* 0x0000000000201947 */ /* 0x000fea0003800000 */
[----:B------:R-:W3:Y:S02]  /*0290*/  LDCU.64 UR6, c[0x0][0x348] ;  /* 0x00006900ff0677ac */ /* 0x000ee40008000a00 */
[----:B---3--:R-:W-:Y:S02]  /*02a0*/  UIADD3 UR10, UP1, UPT, UR6, 0x80, URZ ;  /* 0x00000080060a7890 */ /* 0x008fe4000ff3e0ff */
[----:B------:R-:W-:Y:S02]  /*02b0*/  UIADD3 UR6, UP0, UPT, UR6, 0x180, URZ ;  /* 0x0000018006067890 */ /* 0x000fe4000ff1e0ff */
[----:B------:R-:W-:Y:S02]  /*02c0*/  UIADD3.X UR11, UPT, UPT, URZ, UR7, URZ, UP1, !UPT ;  /* 0x00000007ff0b7290 */ /* 0x000fe40008ffe4ff */
[----:B------:R-:W-:-:S07]  /*02d0*/  UIADD3.X UR7, UPT, UPT, URZ, UR7, URZ, UP0, !UPT ;  /* 0x00000007ff077290 */ /* 0x000fce00087fe4ff */
[----:B------:R3:W-:Y:S02]  /*02e0*/  UTMACCTL.PF [UR10] ;  /* 0x000000000a0079b9 */ /* 0x0007e40008040000 */
[----:B------:R3:W-:Y:S02]  /*02f0*/  UTMACCTL.PF [UR6] ;  /* 0x00000000060079b9 */ /* 0x0007e40008040000 */
[----:B---3--:R-:W-:Y:S01]  /*0300*/  NOP ;  /* 0x0000000000007918 */ /* 0x008fe20000000000 */
.L_x_5:
[----:B------:R-:W-:Y:S05]  /*0310*/  BSYNC.RECONVERGENT B0 ;  /* 0x0000000000007941 */ /* 0x000fea0003800200 */
.L_x_4:
[----:B------:R-:W-:Y:S04]  /*0320*/  BSSY.RECONVERGENT B0, `(.L_x_6) ;  /* 0x000000a000007945 */ /* 0x000fe80003800200 */
        /* <DEDUP_REMOVED lines=9> */
.L_x_7:
[----:B------:R-:W-:Y:S05]  /*03c0*/  BSYNC.RECONVERGENT B0 ;  /* 0x0000000000007941 */ /* 0x000fea0003800200 */
.L_x_6:
[----:B------:R-:W3:Y:S01]  /*03d0*/  LDCU.64 UR6, c[0x0][0x888] ;  /* 0x00011100ff0677ac */ /* 0x000ee20008000a00 */
[----:B------:R-:W-:Y:S02]  /*03e0*/  UISETP.EQ.U32.AND UP1, UPT, UR4, URZ, UPT ;  /* 0x000000ff0400728c */ /* 0x000fe4000bf22070 */
[----:B------:R-:W-:Y:S02]  /*03f0*/  UPLOP3.LUT UP2, UPT, UPT, UPT, UPT, 0x80, 0x8 ;  /* 0x000000000008789c */ /* 0x000fe40003f4f070 */
[----:B---3--:R-:W-:-:S04]  /*0400*/  UISETP.NE.U32.AND UP0, UPT, UR6, URZ, UPT ;  /* 0x000000ff0600728c */ /* 0x008fc8000bf05070 */
[----:B------:R-:W-:-:S04]  /*0410*/  UISETP.NE.AND.EX UP0, UPT, UR7, URZ, UPT, UP0 ;  /* 0x000000ff0700728c */ /* 0x000fc8000bf05300 */
[----:B------:R-:W-:-:S04]  /*0420*/  UISETP.EQ.OR.EX UP3, UPT, UR5, URZ, !UP0, UP1 ;  /* 0x000000ff0500728c */ /* 0x000fc8000c762710 */
[----:B------:R-:W-:-:S05]  /*0430*/  UP2UR UR50, UPR, URZ, 0x8 ;  /* 0x00000008ff327883 */ /* 0x000fca0008000000 */
[----:B------:R-:W-:Y:S07]  /*0440*/  BRA.U !UP3, `(.L_x_8) ;  /* 0x000000010b207547 */ /* 0x000fee000b800000 */
[----:B------:R-:W-:Y:S01]  /*0450*/  UISETP.NE.U32.AND UP2, UPT, UR4, URZ, UPT ;  /* 0x000000ff0400728c */ /* 0x000fe2000bf45070 */
[----:B-----5:R-:W-:Y:S01]  /*0460*/  FSETP.NEU.AND P0, PT, R35, RZ, PT ;  /* 0x000000ff2300720b */ /* 0x020fe20003f0d000 */
[----:B------:R-:W-:Y:S02]  /*0470*/  USEL UR4, URZ, 0xffffffff, UP0 ;  /* 0xffffffffff047887 */ /* 0x000fe40008000000 */
[----:B------:R-:W-:-:S10]  /*0480*/  UISETP.NE.AND.EX UP2, UPT, UR5, URZ, UPT, UP2 ;  /* 0x000000ff0500728c */ /* 0x000fd4000bf45320 */
[----:B------:R-:W-:Y:S01]  /*0490*/  VOTEU.ANY UP1, P0 ;  /* 0x0000000000ff7886 */ /* 0x000fe20000020100 */
[----:B------:R-:W-:-:S04]  /*04a0*/  @!UP2 USEL UR4, URZ, 0xffffffff, UP1 ;  /* 0xffffffffff04a887 */ /* 0x000fc80008800000 */
[----:B------:R-:W-:-:S04]  /*04b0*/  ULOP3.LUT UR4, UR4, 0x1, URZ, 0xc0, !UPT ;  /* 0x0000000104047892 */ /* 0x000fc8000f8ec0ff */
[----:B------:R-:W-:-:S11]  /*04c0*/  UISETP.NE.U32.AND UP2, UPT, UR4, 0x1, UPT ;  /* 0x000000010400788c */ /* 0x000fd6000bf45070 */
.L_x_8:
[----:B-12---:R-:W1:Y:S01]  /*04d0*/  SHFL.IDX PT, R2, R65, RZ, 0x1f ;  /* 0x00001fff41027589 */ /* 0x006e6200000e0000 */
[----:B------:R-:W-:-:S04]  /*04e0*/  UISETP.NE.AND UP1, UPT, UR8, 0x2, UPT ;  /* 0x000000020800788c */ /* 0x000fc8000bf25270 */
[----:B------:R-:W-:Y:S01]  /*04f0*/  USEL UR6, URZ, 0x1, UP1 ;  /* 0x00000001ff067887 */ /* 0x000fe20008800000 */
[----:B-1----:R-:W-:-:S13]  /*0500*/  ISETP.NE.AND P0, PT, R2, RZ, PT ;  /* 0x000000ff0200720c */ /* 0x002fda0003f05270 */
[----:B------:R-:W-:Y:S05]  /*0510*/  @P0 BRA `(.L_x_9) ;  /* 0x0000000400440947 */ /* 0x000fea0003800000 */
[----:B------:R-:W-:Y:S01]  /*0520*/  ELECT P0, URZ, PT ;  /* 0x0000000000ff782f */ /* 0x000fe20003800000 */
[----:B------:R-:W-:-:S12]  /*0530*/  BSSY.RECONVERGENT B0, `(.L_x_9) ;  /* 0x000004f000007945 */ /* 0x000fd80003800200 */
[----:B------:R-:W-:Y:S05]  /*0540*/  @!P0 BRA `(.L_x_10) ;  /* 0x0000000400348947 */ /* 0x000fea0003800000 */
[----:B------:R-:W1:Y:S01]  /*0550*/  S2UR UR5, SR_CgaCtaId ;  /* 0x00000000000579c3 */ /* 0x000e620000008800 */
[----:B------:R-:W-:Y:S01]  /*0560*/  UMOV UR7, 0x400 ;  /* 0x0000040000077882 */ /* 0x000fe20000000000 */
[----:B------:R-:W-:Y:S02]  /*0570*/  UMOV UR4, 0x1 ;  /* 0x0000000100047882 */ /* 0x000fe40000000000 */
[----:B------:R-:W-:-:S04]  /*0580*/  UIADD3 UR10, UPT, UPT, -UR4, 0x100000, URZ ;  /* 0x00100000040a7890 */ /* 0x000fc8000fffe1ff */
[----:B------:R-:W-:Y:S02]  /*0590*/  USHF.L.U32 UR11, UR10, 0xb, URZ ;  /* 0x0000000b0a0b7899 */ /* 0x000fe400080006ff */
[----:B------:R-:W-:Y:S02]  /*05a0*/  USHF.L.U32 UR10, UR10, 0x1, URZ ;  /* 0x000000010a0a7899 */ /* 0x000fe400080006ff */
[----:B-1----:R-:W-:Y:S01]  /*05b0*/  ULEA UR5, UR5, UR7, 0x18 ;  /* 0x0000000705057291 */ /* 0x002fe2000f8ec0ff */
[----:B------:R-:W1:Y:S11]  /*05c0*/  FENCE.VIEW.ASYNC.S ;  /* 0x00000000000073c6 */ /* 0x000e760000000000 */
[----:B-1----:R1:W2:Y:S01]  /*05d0*/  SYNCS.EXCH.64 URZ, [UR5], UR10 ;  /* 0x0000000a05ff75b2 */ /* 0x0022a20008000100 */
[----:B------:R1:W3:Y:S01]  /*05e0*/  SYNCS.EXCH.64 URZ, [UR5+0x110], UR10 ;  /* 0x0001100a05ff75b2 */ /* 0x0002e20008000100 */
[----:B------:R1:W4:Y:S01]  /*05f0*/  SYNCS.EXCH.64 URZ, [UR5+0x8], UR10 ;  /* 0x0000080a05ff75b2 */ /* 0x0003220008000100 */
[----:B------:R1:W1:Y:S01]  /*0600*/  SYNCS.EXCH.64 URZ, [UR5+0x118], UR10 ;  /* 0x0001180a05ff75b2 */ /* 0x0002620008000100 */
        /* <DEDUP_REMOVED lines=64> */
[----:B--234-:R-:W-:Y:S01]  /*0a10*/  NOP ;  /* 0x0000000000007918 */ /* 0x01cfe20000000000 */
.L_x_10:
[----:B-1----:R-:W-:Y:S05]  /*0a20*/  BSYNC.RECONVERGENT B0 ;  /* 0x0000000000007941 */ /* 0x002fea0003800200 */
.L_x_9:
[----:B------:R-:W1:Y:S01]  /*0a30*/  SHFL.IDX PT, R2, R65, RZ, 0x1f ;  /* 0x00001fff41027589 */ /* 0x000e6200000e0000 */
[----:B------:R-:W-:Y:S01]  /*0a40*/  NOP ;  /* 0x0000000000007918 */ /* 0x000fe20000000000 */
[----:B-1----:R-:W-:-:S13]  /*0a50*/  ISETP.NE.AND P0, PT, R2, 0x1, PT ;  /* 0x000000010200780c */ /* 0x002fda0003f05270 */
[----:B------:R-:W-:Y:S05]  /*0a60*/  @P0 BRA `(.L_x_11) ;  /* 0x0000000000580947 */ /* 0x000fea0003800000 */
[----:B------:R-:W1:Y:S01]  /*0a70*/  S2UR UR7, SR_CgaCtaId ;  /* 0x00000000000779c3 */ /* 0x000e620000008800 */
[----:B------:R-:W-:Y:S01]  /*0a80*/  UMOV UR9, 0x400 ;  /* 0x0000040000097882 */ /* 0x000fe20000000000 */
[----:B------:R-:W-:Y:S01]  /*0a90*/  UMOV UR5, 0x20 ;  /* 0x0000002000057882 */ /* 0x000fe20000000000 */
[----:B------:R-:W-:Y:S01]  /*0aa0*/  UMOV UR4, 0x80 ;  /* 0x0000008000047882 */ /* 0x000fe20000000000 */
[----:B------:R-:W-:-:S04]  /*0ab0*/  UIADD3 UR10, UPT, UPT, -UR5, 0x100000, URZ ;  /* 0x00100000050a7890 */ /* 0x000fc8000fffe1ff */
[----:B------:R-:W-:Y:S02]  /*0ac0*/  USHF.L.U32 UR11, UR10, 0xb, URZ ;  /* 0x0000000b0a0b7899 */ /* 0x000fe400080006ff */
[----:B------:R-:W-:Y:S02]  /*0ad0*/  USHF.L.U32 UR10, UR10, 0x1, URZ ;  /* 0x000000010a0a7899 */ /* 0x000fe400080006ff */
[----:B------:R-:W-:-:S04]  /*0ae0*/  UIADD3 UR4, UPT, UPT, -UR4, 0x100000, URZ ;  /* 0x0010000004047890 */ /* 0x000fc8000fffe1ff */
[----:B------:R-:W-:Y:S02]  /*0af0*/  USHF.L.U32 UR5, UR4, 0xb, URZ ;  /* 0x0000000b04057899 */ /* 0x000fe400080006ff */
[----:B------:R-:W-:Y:S01]  /*0b00*/  USHF.L.U32 UR4, UR4, 0x1, URZ ;  /* 0x0000000104047899 */ /* 0x000fe200080006ff */
[----:B------:R-:W-:Y:S01]  /*0b10*/  ELECT P0, URZ, PT ;  /* 0x0000000000ff782f */ /* 0x000fe20003800000 */
[----:B-1----:R-:W-:Y:S01]  /*0b20*/  ULEA UR7, UR7, UR9, 0x18 ;  /* 0x0000000907077291 */ /* 0x002fe2000f8ec0ff */
[----:B------:R-:W1:Y:S11]  /*0b30*/  FENCE.VIEW.ASYNC.S ;  /* 0x00000000000073c6 */ /* 0x000e760000000000 */
[----:B-1----:R1:W2:Y:S01]  /*0b40*/  SYNCS.EXCH.64 URZ, [UR7+0x220], UR10 ;  /* 0x0002200a07ff75b2 */ /* 0x0022a20008000100 */
[----:B------:R1:W3:Y:S01]  /*0b50*/  SYNCS.EXCH.64 URZ, [UR7+0x240], UR4 ;  /* 0x0002400407ff75b2 */ /* 0x0002e20008000100 */
[----:B------:R1:W4:Y:S01]  /*0b60*/  SYNCS.EXCH.64 URZ, [UR7+0x228], UR10 ;  /* 0x0002280a07ff75b2 */ /* 0x0003220008000100 */
[----:B------:R1:W1:Y:S01]  /*0b70*/  SYNCS.EXCH.64 URZ, [UR7+0x248], UR4 ;  /* 0x0002480407ff75b2 */ /* 0x0002620008000100 */
[----:B------:R1:W1:Y:S01]  /*0b80*/  SYNCS.EXCH.64 URZ, [UR7+0x230], UR10 ;  /* 0x0002300a07ff75b2 */ /* 0x0002620008000100 */
[----:B------:R1:W1:Y:S01]  /*0b90*/  SYNCS.EXCH.64 URZ, [UR7+0x250], UR4 ;  /* 0x0002500407ff75b2 */ /* 0x0002620008000100 */
[----:B------:R1:W1:Y:S01]  /*0ba0*/  SYNCS.EXCH.64 URZ, [UR7+0x238], UR10 ;  /* 0x0002380a07ff75b2 */ /* 0x0002620008000100 */
[----:B------:R1:W1:Y:S01]  /*0bb0*/  SYNCS.EXCH.64 URZ, [UR7+0x258], UR4 ;  /* 0x0002580407ff75b2 */ /* 0x0002620008000100 */
[----:B------:R-:W-:Y:S01]  /*0bc0*/  NOP ;  /* 0x0000000000007918 */ /* 0x000fe20000000000 */
.L_x_11:
[----:B------:R-:W2:Y:S01]  /*0bd0*/  SHFL.IDX PT, R2, R65, RZ, 0x1f ;  /* 0x00001fff41027589 */ /* 0x000ea200000e0000 */
[----:B------:R-:W-:Y:S01]  /*0be0*/  NOP ;  /* 0x0000000000007918 */ /* 0x000fe20000000000 */
[----:B--2---:R-:W-:-:S13]  /*0bf0*/  ISETP.NE.AND P0, PT, R2, 0x3, PT ;  /* 0x000000030200780c */ /* 0x004fda0003f05270 */
[----:B------:R-:W-:Y:S05]  /*0c00*/  @P0 BRA `(.L_x_12) ;  /* 0x0000000000300947 */ /* 0x000fea0003800000 */
[----:B-1----:R-:W1:Y:S01]  /*0c10*/  S2UR UR5, SR_CgaCtaId ;  /* 0x00000000000579c3 */ /* 0x002e620000008800 */
[----:B------:R-:W-:Y:S01]  /*0c20*/  UMOV UR7, 0x400 ;  /* 0x0000040000077882 */ /* 0x000fe20000000000 */
[----:B------:R-:W-:Y:S01]  /*0c30*/  UMOV UR4, 0x20 ;  /* 0x0000002000047882 */ /* 0x000fe20000000000 */
[----:B------:R-:W-:Y:S01]  /*0c40*/  ELECT P0, URZ, PT ;  /* 0x0000000000ff782f */ /* 0x000fe20003800000 */
[----:B------:R-:W-:-:S04]  /*0c50*/  UIADD3 UR10, UPT, UPT, -UR4, 0x100000, URZ ;  /* 0x00100000040a7890 */ /* 0x000fc8000fffe1ff */
[----:B------:R-:W-:Y:S02]  /*0c60*/  USHF.L.U32 UR11, UR10, 0xb, URZ ;  /* 0x0000000b0a0b7899 */ /* 0x000fe400080006ff */
[----:B------:R-:W-:Y:S02]  /*0c70*/  USHF.L.U32 UR10, UR10, 0x1, URZ ;  /* 0x000000010a0a7899 */ /* 0x000fe400080006ff */
[----:B-1----:R-:W-:Y:S01]  /*0c80*/  ULEA UR5, UR5, UR7, 0x18 ;  /* 0x0000000705057291 */ /* 0x002fe2000f8ec0ff */
[----:B------:R-:W1:Y:S11]  /*0c90*/  FENCE.VIEW.ASYNC.S ;  /* 0x00000000000073c6 */ /* 0x000e760000000000 */
[----:B-1----:R2:W1:Y:S01]  /*0ca0*/  SYNCS.EXCH.64 URZ, [UR5+0x260], UR10 ;  /* 0x0002600a05ff75b2 */ /* 0x0024620008000100 */
[----:B------:R2:W1:Y:S02]  /*0cb0*/  SYNCS.EXCH.64 URZ, [UR5+0x268], UR10 ;  /* 0x0002680a05ff75b2 */ /* 0x0004640008000100 */
[----:B--2---:R-:W-:Y:S01]  /*0cc0*/  NOP ;  /* 0x0000000000007918 */ /* 0x004fe20000000000 */
.L_x_12:
[----:B------:R-:W2:Y:S01]  /*0cd0*/  SHFL.IDX PT, R2, R65, RZ, 0x1f ;  /* 0x00001fff41027589 */ /* 0x000ea200000e0000 */
[----:B------:R-:W-:Y:S01]  /*0ce0*/  NOP ;  /* 0x0000000000007918 */ /* 0x000fe20000000000 */
[----:B--2---:R-:W-:-:S13]  /*0cf0*/  ISETP.NE.AND P0, PT, R2, 0x4, PT ;  /* 0x000000040200780c */ /* 0x004fda0003f05270 */
[----:B------:R-:W-:Y:S05]  /*0d00*/  @P0 BRA `(.L_x_13) ;  /* 0x00000000004c0947 */ /* 0x000fea0003800000 */
[----:B-1----:R-:W1:Y:S01]  /*0d10*/  S2UR UR5, SR_CgaCtaId ;  /* 0x00000000000579c3 */ /* 0x002e620000008800 */
[----:B------:R-:W-:Y:S01]  /*0d20*/  UMOV UR9, 0x100 ;  /* 0x0000010000097882 */ /* 0x000fe20000000000 */
[----:B------:R-:W-:Y:S01]  /*0d30*/  UMOV UR7, 0x400 ;  /* 0x0000040000077882 */ /* 0x000fe20000000000 */
[----:B------:R-:W-:Y:S01]  /*0d40*/  USEL UR9, UR9, 0xe0, UP2 ;  /* 0x000000e009097887 */ /* 0x000fe20009000000 */
[----:B------:R-:W-:Y:S01]  /*0d50*/  UMOV UR4, 0x1 ;  /* 0x0000000100047882 */ /* 0x000fe20000000000 */
[----:B------:R-:W-:Y:S01]  /*0d60*/  ELECT P0, URZ, PT ;  /* 0x0000000000ff782f */ /* 0x000fe20003800000 */
[----:B------:R-:W-:-:S04]  /*0d70*/  UIADD3 UR10, UPT, UPT, -UR4, 0x100000, URZ ;  /* 0x00100000040a7890 */ /* 0x000fc8000fffe1ff */
[----:B------:R-:W-:Y:S02]  /*0d80*/  USHF.L.U32 UR11, UR10, 0xb, URZ ;  /* 0x0000000b0a0b7899 */ /* 0x000fe400080006ff */
[----:B------:R-:W-:Y:S02]  /*0d90*/  USHF.L.U32 UR10, UR10, 0x1, URZ ;  /* 0x000000010a0a7899 */ /* 0x000fe400080006ff */
[----:B------:R-:W-:-:S04]  /*0da0*/  UIADD3 UR12, UPT, UPT, -UR9, 0x100000, URZ ;  /* 0x00100000090c7890 */ /* 0x000fc8000fffe1ff */
[----:B------:R-:W-:Y:S02]  /*0db0*/  USHF.L.U32 UR13, UR12, 0xb, URZ ;  /* 0x0000000b0c0d7899 */ /* 0x000fe400080006ff */
[----:B------:R-:W-:Y:S02]  /*0dc0*/  USHF.L.U32 UR12, UR12, 0x1, URZ ;  /* 0x000000010c0c7899 */ /* 0x000fe400080006ff */
[----:B-1----:R-:W-:Y:S01]  /*0dd0*/  ULEA UR5, UR5, UR7, 0x18 ;  /* 0x0000000705057291 */ /* 0x002fe2000f8ec0ff */
[----:B------:R-:W1:Y:S11]  /*0de0*/  FENCE.VIEW.ASYNC.S ;  /* 0x00000000000073c6 */ /* 0x000e760000000000 */
[----:B-1----:R2:W1:Y:S01]  /*0df0*/  SYNCS.EXCH.64 URZ, [UR5+0x270], UR10 ;  /* 0x0002700a05ff75b2 */ /* 0x0024620008000100 */
[----:B------:R2:W1:Y:S01]  /*0e00*/  SYNCS.EXCH.64 URZ, [UR5+0x280], UR12 ;  /* 0x0002800c05ff75b2 */ /* 0x0004620008000100 */
[----:B------:R2:W1:Y:S01]  /*0e10*/  SYNCS.EXCH.64 URZ, [UR5+0x278], UR10 ;  /* 0x0002780a05ff75b2 */ /* 0x0004620008000100 */
[----:B------:R2:W1:Y:S02]  /*0e20*/  SYNCS.EXCH.64 URZ, [UR5+0x288], UR12 ;  /* 0x0002880c05ff75b2 */ /* 0x0004640008000100 */
[----:B--2---:R-:W-:Y:S01]  /*0e30*/  NOP ;  /* 0x0000000000007918 */ /* 0x004fe20000000000 */
.L_x_13:
[----:B------:R-:W2:Y:S01]  /*0e40*/  SHFL.IDX PT, R2, R65, RZ, 0x1f ;  /* 0x00001fff41027589 */ /* 0x000ea200000e0000 */
[----:B------:R-:W-:Y:S01]  /*0e50*/  NOP ;  /* 0x0000000000007918 */ /* 0x000fe20000000000 */
[----:B--2---:R-:W-:-:S13]  /*0e60*/  ISETP.NE.AND P0, PT, R2, 0x5, PT ;  /* 0x000000050200780c */ /* 0x004fda0003f05270 */
[----:B------:R-:W-:Y:S05]  /*0e70*/  @P0 BRA `(.L_x_14) ;  /* 0x0000000000580947 */ /* 0x000fea0003800000 */
[----:B-1----:R-:W1:Y:S01]  /*0e80*/  S2UR UR7, SR_CgaCtaId ;  /* 0x00000000000779c3 */ /* 0x002e620000008800 */
        /* <DEDUP_REMOVED lines=12> */
[----:B-1----:R2:W1:Y:S01]  /*0f50*/  SYNCS.EXCH.64 URZ, [UR7+0x290], UR10 ;  /* 0x0002900a07ff75b2 */ /* 0x0024620008000100 */
[----:B------:R2:W1:Y:S01]  /*0f60*/  SYNCS.EXCH.64 URZ, [UR7+0x2b0], UR4 ;  /* 0x0002b00407ff75b2 */ /* 0x0004620008000100 */
[----:B------:R2:W1:Y:S01]  /*0f70*/  SYNCS.EXCH.64 URZ, [UR7+0x298], UR10 ;  /* 0x0002980a07ff75b2 */ /* 0x0004620008000100 */
[----:B------:R2:W1:Y:S01]  /*0f80*/  SYNCS.EXCH.64 URZ, [UR7+0x2b8], UR4 ;  /* 0x0002b80407ff75b2 */ /* 0x0004620008000100 */
[----:B------:R2:W1:Y:S01]  /*0f90*/  SYNCS.EXCH.64 URZ, [UR7+0x2a0], UR10 ;  /* 0x0002a00a07ff75b2 */ /* 0x0004620008000100 */
[----:B------:R2:W1:Y:S01]  /*0fa0*/  SYNCS.EXCH.64 URZ, [UR7+0x2c0], UR4 ;  /* 0x0002c00407ff75b2 */ /* 0x0004620008000100 */
[----:B------:R2:W1:Y:S01]  /*0fb0*/  SYNCS.EXCH.64 URZ, [UR7+0x2a8], UR10 ;  /* 0x0002a80a07ff75b2 */ /* 0x0004620008000100 */
[----:B------:R2:W1:Y:S02]  /*0fc0*/  SYNCS.EXCH.64 URZ, [UR7+0x2c8], UR4 ;  /* 0x0002c80407ff75b2 */ /* 0x0004640008000100 */
[----:B--2---:R-:W-:Y:S01]  /*0fd0*/  NOP ;  /* 0x0000000000007918 */ /* 0x004fe20000000000 */
.L_x_14:
        /* <DEDUP_REMOVED lines=18> */
.L_x_15:
[----:B-1----:R-:W1:Y:S01]  /*1100*/  S2UR UR5, SR_CTAID.X ;  /* 0x00000000000579c3 */ /* 0x002e620000002500 */
[----:B------:R-:W-:-:S05]  /*1110*/  CS2R.32 R60, SR_CgaSize ;  /* 0x00000000003c7805 */ /* 0x000fca0000008a00 */
[----:B------:R-:W-:-:S05]  /*1120*/  IMAD R60, R60, -0xa0, RZ ;  /* 0xffffff603c3c7824 */ /* 0x000fca00078e02ff */
[----:B------:R-:W-:-:S14]  /*1130*/  R2UR UR9, R60 ;  /* 0x000000003c0972ca */ /* 0x000fdc00000e0000 */
[----:B------:R-:W2:Y:S01]  /*1140*/  LDCU UR9, c[0x0][UR9+0x2b0] ;  /* 0x00005600090977ac */ /* 0x000ea20008000800 */
[----:B------:R-:W-:Y:S01]  /*1150*/  NOP ;  /* 0x0000000000007918 */ /* 0x000fe20000000000 */
[----:B------:R-:W-:-:S05]  /*1160*/  CS2R.32 R60, SR_CgaSize ;  /* 0x00000000003c7805 */ /* 0x000fca0000008a00 */
[----:B------:R-:W-:-:S05]  /*1170*/  IMAD R60, R60, -0xa0, RZ ;  /* 0xffffff603c3c7824 */ /* 0x000fca00078e02ff */
[----:B------:R-:W-:-:S14]  /*1180*/  R2UR UR7, R60 ;  /* 0x000000003c0772ca */ /* 0x000fdc00000e0000 */
[----:B------:R-:W3:Y:S01]  /*1190*/  LDCU UR7, c[0x0][UR7+0x2b4] ;  /* 0x00005680070777ac */ /* 0x000ee20008000800 */
[----:B------:R-:W4:Y:S08]  /*11a0*/  S2UR UR4, SR_CTAID.Y ;  /* 0x00000000000479c3 */ /* 0x000f300000002600 */
[----:B------:R-:W3:Y:S01]  /*11b0*/  LDC R9, c[0x0][0xb24] ;  /* 0x0002c900ff097b82 */ /* 0x000ee20000000800 */
[----:B-1----:R-:W-:-:S02]  /*11c0*/  I2FP.F32.U32 R4, UR5 ;  /* 0x0000000500047c45 */ /* 0x002fc40008201000 */
[----:B------:R-:W-:-:S05]  /*11d0*/  CS2R.32 R5, SR_CgaSize ;  /* 0x0000000000057805 */ /* 0x000fca0000008a00 */
[----:B------:R-:W-:-:S06]  /*11e0*/  IMAD R5, R5, -0xa0, RZ ;  /* 0xffffff6005057824 */ /* 0x000fcc00078e02ff */
[----:B------:R-:W1:Y:S01]  /*11f0*/  LDC R5, c[0x0][R5+0x2a0] ;  /* 0x0000a80005057b82 */ /* 0x000e620000000800 */
[----:B------:R-:W-:Y:S01]  /*1200*/  MOV R21, UR5 ;  /* 0x0000000500157c02 */ /* 0x000fe20008000f00 */
[----:B--2---:R-:W-:Y:S01]  /*1210*/  FMUL R4, R4, UR9 ;  /* 0x0000000904047c20 */ /* 0x004fe20008400000 */
[----:B----4-:R-:W-:Y:S02]  /*1220*/  I2FP.F32.U32 R2, UR4 ;  /* 0x0000000400027c45 */ /* 0x010fe40008201000 */
[----:B------:R-:W-:-:S05]  /*1230*/  CS2R.32 R3, SR_CgaSize ;  /* 0x0000000000037805 */ /* 0x000fca0000008a00 */
[----:B------:R-:W-:-:S06]  /*1240*/  IMAD R3, R3, -0xa0, RZ ;  /* 0xffffff6003037824 */ /* 0x000fcc00078e02ff */
[----:B------:R-:W2:Y:S01]  /*1250*/  LDC R3, c[0x0][R3+0x2a4] ;  /* 0x0000a90003037b82 */ /* 0x000ea20000000800 */
[----:B------:R-:W4:Y:S01]  /*1260*/  F2I.U32.TRUNC.NTZ R60, R4 ;  /* 0x00000004003c7305 */ /* 0x000f22000020f000 */
[----:B------:R-:W-:Y:S01]  /*1270*/  MOV R20, UR4 ;  /* 0x0000000400147c02 */ /* 0x000fe20008000f00 */
[----:B---3--:R-:W-:-:S05]  /*1280*/  FMUL R2, R2, UR7 ;  /* 0x0000000702027c20 */ /* 0x008fca0008400000 */
[----:B------:R-:W-:Y:S01]  /*1290*/  BAR.SYNC.DEFER_BLOCKING 0x0 ;  /* 0x0000000000007b1d */ /* 0x000fe20000010000 */
[----:B------:R-:W-:-:S05]  /*12a0*/  ISETP.GE.AND P0, PT, R9, 0x1, PT ;  /* 0x000000010900780c */ /* 0x000fca0003f06270 */
[----:B------:R-:W3:Y:S02]  /*12b0*/  F2I.U32.TRUNC.NTZ R58, R2 ;  /* 0x00000002003a7305 */ /* 0x000ee4000020f000 */
[----:B------:R-:W2:Y:S01]  /*12c0*/  S2UR UR36, SR_CTAID.Z ;  /* 0x00000000002479c3 */ /* 0x000ea20000002700 */
[----:B----4-:R-:W-:-:S05]  /*12d0*/  IADD3 R60, PT, PT, -R60, RZ, RZ ;  /* 0x000000ff3c3c7210 */ /* 0x010fca0007ffe1ff */
[----:B-1----:R-:W-:Y:S01]  /*12e0*/  IMAD R60, R5, R60, UR5 ;  /* 0x00000005053c7e24 */ /* 0x002fe2000f8e023c */
[----:B---3--:R-:W-:-:S05]  /*12f0*/  IADD3 R58, PT, PT, -R58, RZ, RZ ;  /* 0x000000ff3a3a7210 */ /* 0x008fca0007ffe1ff */
[----:B--2---:R-:W-:Y:S01]  /*1300*/  IMAD R58, R3, R58, UR4 ;  /* 0x00000004033a7e24 */ /* 0x004fe2000f8e023a */
[----:B------:R-:W-:Y:S06]  /*1310*/  @!P0 BRA `(.L_x_16) ;  /* 0x0000000000b88947 */ /* 0x000fec0003800000 */
[----:B------:R-:W1:Y:S01]  /*1320*/  LDC.64 R4, c[0x0][0xb18] ;  /* 0x0002c600ff047b82 */ /* 0x000e620000000a00 */
[----:B------:R-:W-:-:S07]  /*1330*/  ISETP.NE.AND P0, PT, R9, 0x1, PT ;  /* 0x000000010900780c */ /* 0x000fce0003f05270 */
[----:B------:R-:W2:Y:S08]  /*1340*/  LDC R10, c[0x0][0xb0c] ;  /* 0x0002c300ff0a7b82 */ /* 0x000eb00000000800 */
[----:B------:R-:W3:Y:S08]  /*1350*/  LDC R11, c[0x0][0x370] ;  /* 0x0000dc00ff0b7b82 */ /* 0x000ef00000000800 */
[----:B------:R-:W4:Y:S01]  /*1360*/  LDC R12, c[0x0][0x374] ;  /* 0x0000dd00ff0c7b82 */ /* 0x000f220000000800 */
[----:B-1----:R-:W-:-:S07]  /*1370*/  ISETP.NE.AND P1, PT, R4, 0x1, PT ;  /* 0x000000010400780c */ /* 0x002fce0003f25270 */
[----:B------:R-:W3:Y:S01]  /*1380*/  LDC.64 R6, c[0x0][0xb10] ;  /* 0x0002c400ff067b82 */ /* 0x000ee20000000a00 */
[----:B--2---:R-:W-:-:S07]  /*1390*/  ISETP.NE.AND P2, PT, R10, 0x1, PT ;  /* 0x000000010a00780c */ /* 0x004fce0003f45270 */
[----:B------:R-:W1:Y:S08]  /*13a0*/  LDC R8, c[0x0][0xb20] ;  /* 0x0002c800ff087b82 */ /* 0x000e700000000800 */
[----:B------:R-:W2:Y:S01]  /*13b0*/  LDC.64 R2, c[0x0][0xb28] ;  /* 0x0002ca00ff027b82 */ /* 0x000ea20000000a00 */
[----:B----4-:R-:W-:-:S04]  /*13c0*/  IMAD.HI.U32 R13, R12, R5, RZ ;  /* 0x000000050c0d7227 */ /* 0x010fc800078e00ff */
[----:B------:R-:W-:-:S04]  /*13d0*/  IMAD.HI.U32 R5, R20, R5, RZ ;  /* 0x0000000514057227 */ /* 0x000fc800078e00ff */
[----:B---3--:R-:W-:-:S04]  /*13e0*/  IMAD.HI.U32 R14, R11, R6, RZ ;  /* 0x000000060b0e7227 */ /* 0x008fc800078e00ff */
[C---:B------:R-:W-:Y:S01]  /*13f0*/  IMAD.HI.U32 R16, R21.reuse, R6, RZ ;  /* 0x0000000615107227 */ /* 0x040fe200078e00ff */
[-C--:B------:R-:W-:Y:S02]  /*1400*/  @P2 SHF.R.U32.HI R11, RZ, R7.reuse, R14 ;  /* 0x00000007ff0b2219 */ /* 0x080fe4000001160e */
[-C--:B-1----:R-:W-:Y:S02]  /*1410*/  @P1 SHF.R.U32.HI R12, RZ, R8.reuse, R13 ;  /* 0x00000008ff0c1219 */ /* 0x082fe4000001160d */
[----:B------:R-:W-:Y:S02]  /*1420*/  SHF.R.U32.HI R5, RZ, R8, R5 ;  /* 0x00000008ff057219 */ /* 0x000fe40000011605 */
[----:B------:R-:W-:Y:S02]  /*1430*/  SHF.R.U32.HI R16, RZ, R7, R16 ;  /* 0x00000007ff107219 */ /* 0x000fe40000011610 */
[----:B------:R-:W-:Y:S01]  /*1440*/  SEL R5, R20, R5, !P1 ;  /* 0x0000000514057207 */ /* 0x000fe20004800000 */
[----:B--2---:R-:W-:Y:S01]  /*1450*/  IMAD.HI.U32 R14, R12, R2, RZ ;  /* 0x000000020c0e7227 */ /* 0x004fe200078e00ff */
[----:B------:R-:W-:-:S02]  /*1460*/  SEL R7, R21, R16, !P2 ;  /* 0x0000001015077207 */ /* 0x000fc40005000000 */
[----:B------:R-:W-:Y:S01]  /*1470*/  IADD3 R13, PT, PT, -R5, RZ, RZ ;  /* 0x000000ff050d7210 */ /* 0x000fe20007ffe1ff */
[----:B------:R-:W-:Y:S01]  /*1480*/  IMAD.HI.U32 R6, R11, R2, RZ ;  /* 0x000000020b067227 */ /* 0x000fe200078e00ff */
[----:B------:R-:W-:-:S03]  /*1490*/  @P0 SHF.R.U32.HI R12, RZ, R3, R14 ;  /* 0x00000003ff0c0219 */ /* 0x000fc6000001160e */
[----:B------:R-:W-:Y:S01]  /*14a0*/  IMAD R13, R4, R13, R20 ;  /* 0x0000000d040d7224 */ /* 0x000fe200078e0214 */
[----:B------:R-:W-:Y:S01]  /*14b0*/  @P0 SHF.R.U32.HI R11, RZ, R3, R6 ;  /* 0x00000003ff0b0219 */ /* 0x000fe20000011606 */
[----:B------:R-:W-:-:S04]  /*14c0*/  IMAD R12, R12, R9, RZ ;  /* 0x000000090c0c7224 */ /* 0x000fc800078e02ff */
[----:B------:R-:W-:Y:S01]  /*14d0*/  IMAD R6, R11, R9, RZ ;  /* 0x000000090b067224 */ /* 0x000fe200078e02ff */
[----:B------:R-:W-:-:S04]  /*14e0*/  ISETP.GE.AND P1, PT, R5, R12, PT ;  /* 0x0000000c0500720c */ /* 0x000fc80003f26270 */
[----:B------:R-:W-:Y:S01]  /*14f0*/  ISETP.GE.OR P1, PT, R7, R6, P1 ;  /* 0x000000060700720c */ /* 0x000fe20000f26670 */
[----:B------:R-:W-:-:S05]  /*1500*/  IMAD.HI.U32 R6, R5, R2, RZ ;  /* 0x0000000205067227 */ /* 0x000fca00078e00ff */
[----:B------:R-:W-:-:S04]  /*1510*/  SHF.R.U32.HI R6, RZ, R3, R6 ;  /* 0x00000003ff067219 */ /* 0x000fc80000011606 */
[----:B------:R-:W-:-:S03]  /*1520*/  SEL R6, R5, R6, !P0 ;  /* 0x0000000605067207 */ /* 0x000fc60004000000 */
[----:B------:R-:W-:Y:S01]  /*1530*/  @!P1 IMAD.HI.U32 R8, R7, R2, RZ ;  /* 0x0000000207089227 */ /* 0x000fe200078e00ff */
[----:B------:R-:W-:-:S04]  /*1540*/  IADD3 R2, PT, PT, -R6, RZ, RZ ;  /* 0x000000ff06027210 */ /* 0x000fc80007ffe1ff */
[----:B------:R-:W-:Y:S01]  /*1550*/  @!P1 SHF.R.U32.HI R8, RZ, R3, R8 ;  /* 0x00000003ff089219 */ /* 0x000fe20000011608 */
[----:B------:R-:W-:-:S03]  /*1560*/  IMAD R2, R9, R2, R5 ;  /* 0x0000000209027224 */ /* 0x000fc600078e0205 */
[----:B------:R-:W-:-:S05]  /*1570*/  @!P1 SEL R3, R7, R8, !P0 ;  /* 0x0000000807039207 */ /* 0x000fca0004000000 */
[--C-:B------:R-:W-:Y:S02]  /*1580*/  @!P1 IMAD.IADD R6, R6, 0x1, -R3.reuse ;  /* 0x0000000106069824 */ /* 0x100fe400078e0a03 */
[----:B------:R-:W-:Y:S01]  /*1590*/  @!P1 IMAD R3, R2, R11, R3 ;  /* 0x0000000b02039224 */ /* 0x000fe200078e0203 */
[----:B------:R-:W-:Y:S01]  /*15a0*/  IADD3 R2, PT, PT, -R7, RZ, RZ ;  /* 0x000000ff07027210 */ /* 0x000fe20007ffe1ff */
[----:B------:R-:W-:Y:S02]  /*15b0*/  @!P1 IMAD R5, R6, R9, R7 ;  /* 0x0000000906059224 */ /* 0x000fe400078e0207 */
[----:B------:R-:W-:Y:S02]  /*15c0*/  @!P1 IMAD.MOV.U32 R7, RZ, RZ, R3 ;  /* 0x000000ffff079224 */ /* 0x000fe400078e0003 */
[----:B------:R-:W-:Y:S02]  /*15d0*/  IMAD R2, R10, R2, R21 ;  /* 0x000000020a027224 */ /* 0x000fe400078e0215 */
[----:B------:R-:W-:-:S02]  /*15e0*/  IMAD R20, R5, R4, R13 ;  /* 0x0000000405147224 */ /* 0x000fc400078e020d */
[----:B------:R-:W-:Y:S02]  /*15f0*/  IMAD R21, R7, R10, R2 ;  /* 0x0000000a07157224 */ /* 0x000fe400078e0202 */
.L_x_16:
[----:B------:R-:W1:Y:S01]  /*1600*/  LDCU UR4, c[0x0][0xb30] ;  /* 0x00016600ff0477ac */ /* 0x000e620008000800 */
[----:B------:R-:W2:Y:S08]  /*1610*/  S2UR UR37, SR_CgaCtaId ;  /* 0x00000000002579c3 */ /* 0x000eb00000008800 */
[----:B------:R-:W3:Y:S01]  /*1620*/  LDC R26, c[0x0][0xb24] ;  /* 0x0002c900ff1a7b82 */ /* 0x000ee20000000800 */
[----:B-1----:R-:W-:-:S09]  /*1630*/  UISETP.NE.AND UP1, UPT, UR4, 0x1, UPT ;  /* 0x000000010400788c */ /* 0x002fd2000bf25270 */
[----:B--2---:R-:W-:Y:S05]  /*1640*/  BRA.U UP1, `(.L_x_17) ;  /* 0x0000000101407547 */ /* 0x004fea000b800000 */
[----:B------:R-:W1:Y:S08]  /*1650*/  LDC.64 R4, c[0x0][0xb10] ;  /* 0x0002c400ff047b82 */ /* 0x000e700000000a00 */
[----:B------:R-:W2:Y:S08]  /*1660*/  LDC.64 R2, c[0x0][0xb18] ;  /* 0x0002c600ff027b82 */ /* 0x000eb00000000a00 */
[----:B------:R-:W4:Y:S08]  /*1670*/  LDC R6, c[0x0][0xb20] ;  /* 0x0002c800ff067b82 */ /* 0x000f300000000800 */
[----:B------:R-:W3:Y:S01]  /*1680*/  LDC R8, c[0x0][0xb0c] ;  /* 0x0002c300ff087b82 */ /* 0x000ee20000000800 */
[----:B-1----:R-:W-:-:S05]  /*1690*/  IMAD.HI.U32 R4, R21, R4, RZ ;  /* 0x0000000415047227 */ /* 0x002fca00078e00ff */
[----:B------:R-:W-:Y:S01]  /*16a0*/  SHF.R.U32.HI R4, RZ, R5, R4 ;  /* 0x00000005ff047219 */ /* 0x000fe20000011604 */
[----:B--2---:R-:W-:Y:S01]  /*16b0*/  IMAD.HI.U32 R3, R20, R3, RZ ;  /* 0x0000000314037227 */ /* 0x004fe200078e00ff */
[----:B------:R-:W-:-:S04]  /*16c0*/  ISETP.NE.AND P0, PT, R2, 0x1, PT ;  /* 0x000000010200780c */ /* 0x000fc80003f05270 */
[----:B----4-:R-:W-:-:S04]  /*16d0*/  SHF.R.U32.HI R3, RZ, R6, R3 ;  /* 0x00000006ff037219 */ /* 0x010fc80000011603 */
[----:B------:R-:W-:Y:S02]  /*16e0*/  SEL R3, R20, R3, !P0 ;  /* 0x0000000314037207 */ /* 0x000fe40004000000 */
[----:B---3--:R-:W-:-:S04]  /*16f0*/  ISETP.NE.AND P1, PT, R8, 0x1, PT ;  /* 0x000000010800780c */ /* 0x008fc80003f25270 */
[----:B------:R-:W-:-:S05]  /*1700*/  SEL R4, R21, R4, !P1 ;  /* 0x0000000415047207 */ /* 0x000fca0004800000 */
[----:B------:R-:W-:Y:S02]  /*1710*/  IMAD.IADD R5, R3, 0x1, -R4 ;  /* 0x0000000103057824 */ /* 0x000fe400078e0a04 */
[----:B------:R-:W-:Y:S02]  /*1720*/  IMAD.IADD R3, R4, 0x1, -R3 ;  /* 0x0000000104037824 */ /* 0x000fe400078e0a03 */
[----:B------:R-:W-:Y:S02]  /*1730*/  IMAD R21, R5, R8, R21 ;  /* 0x0000000805157224 */ /* 0x000fe400078e0215 */
[----:B------:R-:W-:-:S07]  /*1740*/  IMAD R20, R3, R2, R20 ;  /* 0x0000000203147224 */ /* 0x000fce00078e0214 */
.L_x_17:
[----:B------:R-:W-:Y:S01]  /*1750*/  BAR.SYNC.DEFER_BLOCKING 0x0 ;  /* 0x0000000000007b1d */ /* 0x000fe20000010000 */
[----:B------:R-:W-:Y:S01]  /*1760*/  UISETP.NE.AND UP1, UPT, UR8, 0x2, UPT ;  /* 0x000000020800788c */ /* 0x000fe2000bf25270 */
[----:B------:R-:W-:Y:S02]  /*1770*/  ISETP.NE.OR P5, PT, R0, 0x2, !P5 ;  /* 0x000000020000780c */ /* 0x000fe40006fa5670 */
[----:B------:R-:W-:-:S06]  /*1780*/  LOP3.LUT R2, R72, 0x1f, RZ, 0xc0, !PT ;  /* 0x0000001f48027812 */ /* 0x000fcc00078ec0ff */
[----:B------:R-:W-:Y:S05]  /*1790*/  BRA.U UP1, `(.L_x_18) ;  /* 0x0000002101987547 */ /* 0x000fea000b800000 */
[----:B------:R-:W1:Y:S01]  /*17a0*/  LDCU UR13, c[0x0][0x38c] ;  /* 0x00007180ff0d77ac */ /* 0x000e620008000800 */
[----:B------:R-:W2:Y:S01]  /*17b0*/  LDC R9, c[0x0][0x370] ;  /* 0x0000dc00ff097b82 */ /* 0x000ea20000000800 */
[----:B------:R-:W-:Y:S01]  /*17c0*/  PLOP3.LUT P1, PT, PT, PT, UP2, 0x80, 0x8 ;  /* 0x000000000008781c */ /* 0x000fe20003f2f028 */
[----:B------:R-:W-:Y:S01]  /*17d0*/  HFMA2 R12, -RZ, RZ, 0, 0 ;  /* 0x00000000ff0c7431 */ /* 0x000fe200000001ff */
[----:B------:R-:W-:Y:S01]  /*17e0*/  ISETP.EQ.OR P4, PT, R2, RZ, P5 ;  /* 0x000000ff0200720c */ /* 0x000fe20002f82670 */
[----:B------:R-:W-:Y:S01]  /*17f0*/  IMAD.MOV.U32 R15, RZ, RZ, 0x1 ;  /* 0x00000001ff0f7424 */ /* 0x000fe200078e00ff */
[----:B------:R-:W-:Y:S01]  /*1800*/  PLOP3.LUT P1, PT, P1, PT, PT, 0x8, 0x80 ;  /* 0x000000000080781c */ /* 0x000fe20000f2e170 */
[----:B------:R-:W-:Y:S01]  /*1810*/  IMAD.MOV.U32 R14, RZ, RZ, RZ ;  /* 0x000000ffff0e7224 */ /* 0x000fe200078e00ff */
[----:B------:R-:W-:Y:S01]  /*1820*/  MOV R8, 0x1 ;  /* 0x0000000100087802 */ /* 0x000fe20000000f00 */
[----:B------:R-:W4:Y:S01]  /*1830*/  LDC R0, c[0x0][0x374] ;  /* 0x0000dd00ff007b82 */ /* 0x000f220000000800 */
[----:B------:R-:W-:Y:S01]  /*1840*/  IMAD.MOV.U32 R10, RZ, RZ, RZ ;  /* 0x000000ffff0a7224 */ /* 0x000fe200078e00ff */
[----:B------:R-:W2:Y:S01]  /*1850*/  LDCU.64 UR22, c[0x0][0x348] ;  /* 0x00006900ff1677ac */ /* 0x000ea20008000a00 */
[----:B------:R-:W-:Y:S01]  /*1860*/  UMOV UR6, URZ ;  /* 0x000000ff00067c82 */ /* 0x000fe20008000000 */
[----:B-1----:R-:W-:-:S04]  /*1870*/  UIADD3 UR5, UPT, UPT, UR13, 0xf, URZ ;  /* 0x0000000f0d057890 */ /* 0x002fc8000fffe0ff */
[----:B------:R-:W-:-:S04]  /*1880*/  USHF.R.S32.HI UR4, URZ, 0x1f, UR5 ;  /* 0x0000001fff047899 */ /* 0x000fc80008011405 */
[----:B------:R-:W-:-:S04]  /*1890*/  ULEA.HI UR4, UR4, UR5, URZ, 0x4 ;  /* 0x0000000504047291 */ /* 0x000fc8000f8f20ff */
[----:B------:R-:W-:Y:S02]  /*18a0*/  USHF.R.S32.HI UR15, URZ, 0x4, UR4 ;  /* 0x00000004ff0f7899 */ /* 0x000fe40008011404 */
[----:B------:R-:W-:Y:S02]  /*18b0*/  UIADD3 UR4, UPT, UPT, UR13, -0x1, URZ ;  /* 0xffffffff0d047890 */ /* 0x000fe4000fffe0ff */
[----:B------:R-:W-:Y:S02]  /*18c0*/  UISETP.LT.U32.AND UP0, UPT, UR15, 0x22, UPT ;  /* 0x000000220f00788c */ /* 0x000fe4000bf01070 */
[----:B------:R-:W-:Y:S02]  /*18d0*/  UISETP.GE.U32.AND UP1, UPT, UR4, -0x1f, UPT ;  /* 0xffffffe10400788c */ /* 0x000fe4000bf26070 */
[----:B------:R-:W-:Y:S02]  /*18e0*/  USEL UR14, UR15, 0x22, UP0 ;  /* 0x000000220f0e7887 */ /* 0x000fe40008000000 */
[----:B------:R-:W-:-:S02]  /*18f0*/  UIADD3 UR13, UPT, UPT, UR13, 0x1e, URZ ;  /* 0x0000001e0d0d7890 */ /* 0x000fc4000fffe0ff */
[----:B------:R-:W-:Y:S02]  /*1900*/  UIADD3 UR5, UPT, UPT, UR14, -0x1, URZ ;  /* 0xffffffff0e057890 */ /* 0x000fe4000fffe0ff */
[----:B------:R-:W-:-:S03]  /*1910*/  UIADD3 UR7, UPT, UPT, UR15, -UR14, URZ ;  /* 0x8000000e0f077290 */ /* 0x000fc6000fffe0ff */
[----:B------:R-:W-:-:S04]  /*1920*/  @UP1 UIADD3 UR5, UPT, UPT, UR14, URZ, URZ ;  /* 0x000000ff0e051290 */ /* 0x000fc8000fffe0ff */
[----:B--2---:R-:W-:-:S12]  /*1930*/  UIADD3 UR5, UPT, UPT, UR5, 0x1, URZ ;  /* 0x0000000105057890 */ /* 0x004fd8000fffe0ff */
.L_x_36:
[----:B------:R-:W-:Y:S01]  /*1940*/  UISETP.NE.AND UP0, UPT, UR37, URZ, UPT ;  /* 0x000000ff2500728c */ /* 0x000fe2000bf05270 */
[----:B------:R-:W1:Y:S08]  /*1950*/  S2UR UR37, SR_CgaCtaId ;  /* 0x00000000002579c3 */ /* 0x000e700000008800 */
[----:B------:R-:W-:Y:S05]  /*1960*/  BRA.U UP0, `(.L_x_19) ;  /* 0x0000000100347547 */ /* 0x000fea000b800000 */
[----:B------:R-:W2:Y:S01]  /*1970*/  S2R R2, SR_CgaCtaId ;  /* 0x0000000000027919 */ /* 0x000ea20000008800 */
[----:B------:R-:W-:-:S04]  /*1980*/  MOV R3, 0x400 ;  /* 0x0000040000037802 */ /* 0x000fc80000000f00 */
[----:B--2---:R-:W-:Y:S02]  /*1990*/  LEA R3, R2, R3, 0x18 ;  /* 0x0000000302037211 */ /* 0x004fe400078ec0ff */
[----:B------:R-:W-:-:S03]  /*19a0*/  SHF.L.U32 R2, R8, 0x1f, RZ ;  /* 0x0000001f08027819 */ /* 0x000fc600000006ff */
[----:B------:R-:W-:-:S04]  /*19b0*/  IMAD R3, R10, 0x8, R3 ;  /* 0x000000080a037824 */ /* 0x000fc800078e0203 */
[----:B------:R-:W2:Y:S02]  /*19c0*/  SYNCS.PHASECHK.TRANS64.TRYWAIT P0, [R3+URZ+0x2e0], R2 ;  /* 0x0002e002030075a7 */ /* 0x000ea400080011ff */
[----:B--2---:R-:W-:Y:S05]  /*19d0*/  @!P0 BRA `(.L_x_20) ;  /* 0x0000007800008947 */ /* 0x004fea0003800000 */
.L_x_162:
[----:B------:R-:W-:Y:S01]  /*19e0*/  VIADD R10, R10, 0x1 ;  /* 0x000000010a0a7836 */ /* 0x000fe20000000000 */
[----:B------:R2:W-:Y:S04]  /*19f0*/  SYNCS.ARRIVE.TRANS64.A1T0 RZ, [R3+URZ+0x2d0], RZ ;  /* 0x0002d0ff03ff79a7 */ /* 0x0005e800081000ff */
[----:B------:R-:W-:-:S04]  /*1a00*/  ISETP.NE.AND P0, PT, R10, 0x2, PT ;  /* 0x000000020a00780c */ /* 0x000fc80003f05270 */
[----:B------:R-:W-:Y:S02]  /*1a10*/  SEL R10, R10, RZ, P0 ;  /* 0x000000ff0a0a7207 */ /* 0x000fe40000000000 */
[----:B--2---:R-:W-:-:S04]  /*1a20*/  SEL R3, RZ, 0x1, P0 ;  /* 0x00000001ff037807 */ /* 0x004fc80000000000 */
[----:B------:R-:W-:-:S07]  /*1a30*/  LOP3.LUT R8, R8, R3, RZ, 0x3c, !PT ;  /* 0x0000000308087212 */ /* 0x000fce00078e3cff */
.L_x_19:
[----:B------:R-:W-:Y:S01]  /*1a40*/  UMOV UR4, 0x400 ;  /* 0x0000040000047882 */ /* 0x000fe20000000000 */
[----:B------:R-:W-:Y:S01]  /*1a50*/  SHF.L.U32 R2, R15, 0x1f, RZ ;  /* 0x0000001f0f027819 */ /* 0x000fe200000006ff */
[----:B-1----:R-:W-:Y:S01]  /*1a60*/  ULEA UR4, UR37, UR4, 0x18 ;  /* 0x0000000425047291 */ /* 0x002fe2000f8ec0ff */
[----:B------:R-:W-:Y:S01]  /*1a70*/  R2UR UR35, R21 ;  /* 0x00000000152372ca */ /* 0x000fe200000e0000 */
[----:B------:R-:W-:Y:S01]  /*1a80*/  UISETP.GE.U32.AND UP0, UPT, UR13, 0x1f, UPT ;  /* 0x0000001f0d00788c */ /* 0x000fe2000bf06070 */
[----:B------:R-:W-:Y:S01]  /*1a90*/  R2UR UR11, R20 ;  /* 0x00000000140b72ca */ /* 0x000fe200000e0000 */
[----:B------:R-:W-:Y:S01]  /*1aa0*/  ULEA UR8, UR6, UR4, 0x3 ;  /* 0x0000000406087291 */ /* 0x000fe2000f8e18ff */
[----:B------:R-:W-:-:S08]  /*1ab0*/  UMOV UR24, URZ ;  /* 0x000000ff00187c82 */ /* 0x000fd00008000000 */
[----:B------:R1:W2:Y:S01]  /*1ac0*/  SYNCS.PHASECHK.TRANS64.TRYWAIT P0, [UR8+0x110], R2 ;  /* 0x00011002ff0075a7 */ /* 0x0002a20008001108 */
[----:B------:R-:W-:Y:S02]  /*1ad0*/  USHF.L.U32 UR35, UR35, 0x6, URZ ;  /* 0x0000000623237899 */ /* 0x000fe400080006ff */
[----:B------:R-:W-:Y:S01]  /*1ae0*/  USHF.L.U32 UR11, UR11, 0x7, URZ ;  /* 0x000000070b0b7899 */ /* 0x000fe200080006ff */
[----:B------:R-:W-:Y:S11]  /*1af0*/  BRA.U !UP0, `(.L_x_21) ;  /* 0x0000000108a87547 */ /* 0x000ff6000b800000 */
[----:B------:R-:W-:Y:S01]  /*1b00*/  UMOV UR16, URZ ;  /* 0x000000ff00107c82 */ /* 0x000fe20008000000 */
[----:B------:R-:W-:-:S05]  /*1b10*/  UMOV UR17, UR6 ;  /* 0x0000000600117c82 */ /* 0x000fca0008000000 */
.L_x_26:
[----:B-1----:R-:W-:Y:S01]  /*1b20*/  ULEA UR33, UR17, UR4, 0x3 ;  /* 0x0000000411217291 */ /* 0x002fe2000f8e18ff */
[----:B--2---:R-:W-:Y:S01]  /*1b30*/  @!P5 MOV R3, 0x1800 ;  /* 0x000018000003d802 */ /* 0x004fe20000000f00 */
[----:B--2---:R-:W-:Y:S10]  /*1b40*/  @P0 BRA `(.L_x_22) ;  /* 0x00000000000c0947 */ /* 0x004ff40003800000 */
[----:B------:R-:W-:-:S04]  /*1b50*/  SHF.L.U32 R5, R15, 0x1f, RZ ;  /* 0x0000001f0f057819 */ /* 0x000fc800000006ff */
[----:B------:R-:W2:Y:S02]  /*1b60*/  SYNCS.PHASECHK.TRANS64.TRYWAIT P0, [UR33+0x110], R5 ;  /* 0x00011005ff0075a7 */ /* 0x000ea40008001121 */
[----:B--2---:R-:W-:Y:S05]  /*1b70*/  @!P0 BRA `(.L_x_23) ;  /* 0x0000007400ac8947 */ /* 0x004fea0003800000 */
.L_x_22:
[----:B------:R2:W-:Y:S01]  /*1b80*/  @!P5 SYNCS.ARRIVE.TRANS64 RZ, [UR33], R3 ;  /* 0x00000003ffffd9a7 */ /* 0x0005e20008000021 */
[----:B------:R-:W-:Y:S04]  /*1b90*/  BSSY.RECONVERGENT B0, `(.L_x_24) ;  /* 0x0000003000007945 */ /* 0x000fe80003800200 */
[----:B------:R-:W-:Y:S05]  /*1ba0*/  @P4 BRA `(.L_x_25) ;  /* 0x0000000000044947 */ /* 0x000fea0003800000 */
[----:B------:R-:W-:Y:S05]  /*1bb0*/  BPT.TRAP 0x1 ;  /* 0x000000040000795c */ /* 0x000fea0000300000 */
.L_x_25:
[----:B------:R-:W-:Y:S05]  /*1bc0*/  BSYNC.RECONVERGENT B0 ;  /* 0x0000000000007941 */ /* 0x000fea0003800200 */
.L_x_24:
[----:B------:R-:W-:Y:S02]  /*1bd0*/  UIADD3 UR6, UPT, UPT, UR17, 0x1, URZ ;  /* 0x0000000111067890 */ /* 0x000fe4000fffe0ff */
[----:B------:R-:W-:Y:S02]  /*1be0*/  ULEA UR32, UR17, UR4, 0xb ;  /* 0x0000000411207291 */ /* 0x000fe4000f8e58ff */
[----:B------:R-:W-:Y:S02]  /*1bf0*/  UISETP.NE.AND UP0, UPT, UR6, 0x22, UPT ;  /* 0x000000220600788c */ /* 0x000fe4000bf05270 */
[----:B------:R-:W-:Y:S02]  /*1c00*/  UIADD3 UR26, UP1, UPT, UR22, 0x80, URZ ;  /* 0x00000080161a7890 */ /* 0x000fe4000ff3e0ff */
[----:B------:R-:W-:Y:S02]  /*1c10*/  USEL UR9, URZ, 0x1, UP0 ;  /* 0x00000001ff097887 */ /* 0x000fe40008000000 */
[----:B------:R-:W-:-:S02]  /*1c20*/  USEL UR6, UR6, URZ, UP0 ;  /* 0x000000ff06067287 */ /* 0x000fc40008000000 */
[----:B------:R-:W-:Y:S02]  /*1c30*/  UIADD3 UR20, UP0, UPT, UR22, 0x180, URZ ;  /* 0x0000018016147890 */ /* 0x000fe4000ff1e0ff */
[----:B------:R-:W-:Y:S01]  /*1c40*/  ULEA UR8, UR6, UR4, 0x3 ;  /* 0x0000000406087291 */ /* 0x000fe2000f8e18ff */
[----:B------:R-:W-:Y:S01]  /*1c50*/  LOP3.LUT R15, R15, UR9, RZ, 0x3c, !PT ;  /* 0x000000090f0f7c12 */ /* 0x000fe2000f8e3cff */
[----:B------:R-:W-:Y:S02]  /*1c60*/  USHF.L.U32 UR34, UR16, 0x4, URZ ;  /* 0x0000000410227899 */ /* 0x000fe400080006ff */
[----:B------:R-:W-:Y:S01]  /*1c70*/  UIADD3.X UR27, UPT, UPT, URZ, UR23, URZ, UP1, !UPT ;  /* 0x00000017ff1b7290 */ /* 0x000fe20008ffe4ff */
[----:B-1----:R-:W-:Y:S01]  /*1c80*/  SHF.L.U32 R2, R15, 0x1f, RZ ;  /* 0x0000001f0f027819 */ /* 0x002fe200000006ff */
[----:B------:R-:W-:Y:S02]  /*1c90*/  UIADD3 UR32, UPT, UPT, UR32, 0x4600, URZ ;  /* 0x0000460020207890 */ /* 0x000fe4000fffe0ff */
[----:B------:R-:W-:Y:S01]  /*1ca0*/  UIADD3.X UR21, UPT, UPT, URZ, UR23, URZ, UP0, !UPT ;  /* 0x00000017ff157290 */ /* 0x000fe200087fe4ff */
[----:B------:R1:W1:Y:S01]  /*1cb0*/  SYNCS.PHASECHK.TRANS64.TRYWAIT P0, [UR8+0x110], R2 ;  /* 0x00011002ff0075a7 */ /* 0x0002620008001108 */
[----:B------:R-:W-:Y:S01]  /*1cc0*/  ULEA UR8, UR17, UR4, 0xc ;  /* 0x0000000411087291 */ /* 0x000fe2000f8e60ff */
[----:B------:R-:W-:Y:S01]  /*1cd0*/  UMOV UR18, 0x0 ;  /* 0x0000000000127882 */ /* 0x000fe20000000000 */
[----:B------:R-:W-:-:S02]  /*1ce0*/  UMOV UR19, 0x10000000 ;  /* 0x1000000000137882 */ /* 0x000fc40000000000 */
[----:B------:R-:W-:Y:S01]  /*1cf0*/  UIADD3 UR8, UPT, UPT, UR8, 0x15600, URZ ;  /* 0x0001560008087890 */ /* 0x000fe2000fffe0ff */
[----:B------:R1:W-:Y:S01]  /*1d00*/  UTMALDG.3D [UR32], [UR26], desc[UR18] ;  /* 0x000012201a0075b4 */ /* 0x0003e20008011000 */
[----:B------:R-:W-:Y:S01]  /*1d10*/  UMOV UR12, UR36 ;  /* 0x00000024000c7c82 */ /* 0x000fe20008000000 */
[----:B------:R-:W-:Y:S01]  /*1d20*/  UMOV UR9, UR33 ;  /* 0x0000002100097c82 */ /* 0x000fe20008000000 */
[----:B------:R-:W-:Y:S01]  /*1d30*/  UMOV UR10, UR34 ;  /* 0x00000022000a7c82 */ /* 0x000fe20008000000 */
[----:B------:R-:W-:Y:S01]  /*1d40*/  UIADD3 UR16, UPT, UPT, UR16, 0x1, URZ ;  /* 0x0000000110107890 */ /* 0x000fe2000fffe0ff */
[----:B------:R-:W-:Y:S01]  /*1d50*/  UMOV UR24, UR5 ;  /* 0x0000000500187c82 */ /* 0x000fe20008000000 */
[----:B------:R-:W-:Y:S02]  /*1d60*/  UMOV UR17, UR6 ;  /* 0x0000000600117c82 */ /* 0x000fe40008000000 */
[----:B------:R1:W-:Y:S01]  /*1d70*/  UTMALDG.3D [UR8], [UR20], desc[UR18] ;  /* 0x00001208140075b4 */ /* 0x0003e20008011000 */
[----:B------:R-:W-:-:S09]  /*1d80*/  UISETP.NE.AND UP0, UPT, UR16, UR5, UPT ;  /* 0x000000051000728c */ /* 0x000fd2000bf05270 */
[----:B------:R-:W-:Y:S05]  /*1d90*/  BRA.U UP0, `(.L_x_26) ;  /* 0xfffffffd00607547 */ /* 0x000fea000b83ffff */
.L_x_21:
[----:B-1----:R-:W-:Y:S01]  /*1da0*/  ULEA UR8, UR6, UR4, 0x3 ;  /* 0x0000000406087291 */ /* 0x002fe2000f8e18ff */
[----:B------:R-:W-:Y:S01]  /*1db0*/  SHF.L.U32 R2, R15, 0x1f, RZ ;  /* 0x0000001f0f027819 */ /* 0x000fe200000006ff */
[----:B------:R-:W-:Y:S01]  /*1dc0*/  @!P1 SYNCS.ARRIVE.TRANS64.A1T0 RZ, [UR4+0x268], RZ ;  /* 0x000268ffffff99a7 */ /* 0x000fe20008100004 */
[----:B------:R-:W-:-:S06]  /*1dd0*/  UISETP.GT.AND UP0, UPT, UR15, UR14, UPT ;  /* 0x0000000e0f00728c */ /* 0x000fcc000bf04270 */
[----:B--2---:R1:W2:Y:S03]  /*1de0*/  SYNCS.PHASECHK.TRANS64.TRYWAIT P0, [UR8+0x110], R2 ;  /* 0x00011002ff0075a7 */ /* 0x0042a60008001108 */
[----:B------:R-:W-:Y:S05]  /*1df0*/  BRA.U !UP0, `(.L_x_27) ;  /* 0x0000000108ac7547 */ /* 0x000fea000b800000 */
[----:B------:R-:W-:Y:S01]  /*1e00*/  UIADD3 UR21, UPT, UPT, UR7, UR24, URZ ;  /* 0x0000001807157290 */ /* 0x000fe2000fffe0ff */
[----:B------:R-:W-:-:S11]  /*1e10*/  UMOV UR25, UR6 ;  /* 0x0000000600197c82 */ /* 0x000fd60008000000 */
.L_x_32:
[----:B-1----:R-:W-:Y:S01]  /*1e20*/  ULEA UR17, UR25, UR4, 0x3 ;  /* 0x0000000419117291 */ /* 0x002fe2000f8e18ff */
[----:B--2---:R-:W-:Y:S01]  /*1e30*/  @!P5 MOV R3, 0x1800 ;  /* 0x000018000003d802 */ /* 0x004fe20000000f00 */
[----:B--2---:R-:W-:Y:S10]  /*1e40*/  @P0 BRA `(.L_x_28) ;  /* 0x00000000000c0947 */ /* 0x004ff40003800000 */
[----:B------:R-:W-:-:S04]  /*1e50*/  SHF.L.U32 R5, R15, 0x1f, RZ ;  /* 0x0000001f0f057819 */ /* 0x000fc800000006ff */
[----:B------:R-:W2:Y:S02]  /*1e60*/  SYNCS.PHASECHK.TRANS64.TRYWAIT P0, [UR17+0x110], R5 ;  /* 0x00011005ff0075a7 */ /* 0x000ea40008001111 */
[----:B--2---:R-:W-:Y:S05]  /*1e70*/  @!P0 BRA `(.L_x_29) ;  /* 0x0000007400048947 */ /* 0x004fea0003800000 */
.L_x_28:
[----:B------:R2:W-:Y:S01]  /*1e80*/  @!P5 SYNCS.ARRIVE.TRANS64 RZ, [UR17], R3 ;  /* 0x00000003ffffd9a7 */ /* 0x0005e20008000011 */
[----:B------:R-:W-:Y:S04]  /*1e90*/  BSSY.RECONVERGENT B0, `(.L_x_30) ;  /* 0x0000003000007945 */ /* 0x000fe80003800200 */
[----:B------:R-:W-:Y:S05]  /*1ea0*/  @P4 BRA `(.L_x_31) ;  /* 0x0000000000044947 */ /* 0x000fea0003800000 */
[----:B------:R-:W-:Y:S05]  /*1eb0*/  BPT.TRAP 0x1 ;  /* 0x000000040000795c */ /* 0x000fea0000300000 */
.L_x_31:
[----:B------:R-:W-:Y:S05]  /*1ec0*/  BSYNC.RECONVERGENT B0 ;  /* 0x0000000000007941 */ /* 0x000fea0003800200 */
.L_x_30:
        /* <DEDUP_REMOVED lines=10> */
[----:B------:R-:W-:Y:S01]  /*1f70*/  UIADD3 UR16, UPT, UPT, UR16, 0x4600, URZ ;  /* 0x0000460010107890 */ /* 0x000fe2000fffe0ff */
[----:B-1----:R-:W-:Y:S01]  /*1f80*/  SHF.L.U32 R2, R15, 0x1f, RZ ;  /* 0x0000001f0f027819 */ /* 0x002fe200000006ff */
[----:B------:R-:W-:Y:S02]  /*1f90*/  UIADD3.X UR31, UPT, UPT, URZ, UR23, URZ, UP1, !UPT ;  /* 0x00000017ff1f7290 */ /* 0x000fe40008ffe4ff */
[----:B------:R-:W-:Y:S01]  /*1fa0*/  UIADD3.X UR29, UPT, UPT, URZ, UR23, URZ, UP0, !UPT ;  /* 0x00000017ff1d7290 */ /* 0x000fe200087fe4ff */
[----:B------:R1:W1:Y:S01]  /*1fb0*/  SYNCS.PHASECHK.TRANS64.TRYWAIT P0, [UR8+0x110], R2 ;  /* 0x00011002ff0075a7 */ /* 0x0002620008001108 */
[----:B------:R-:W-:Y:S01]  /*1fc0*/  ULEA UR8, UR25, UR4, 0xc ;  /* 0x0000000419087291 */ /* 0x000fe2000f8e60ff */
[----:B------:R-:W-:Y:S01]  /*1fd0*/  UMOV UR26, 0x0 ;  /* 0x00000000001a7882 */ /* 0x000fe20000000000 */
[----:B------:R-:W-:-:S02]  /*1fe0*/  UMOV UR27, 0x10000000 ;  /* 0x10000000001b7882 */ /* 0x000fc40000000000 */
[----:B------:R-:W-:Y:S01]  /*1ff0*/  UIADD3 UR8, UPT, UPT, UR8, 0x15600, URZ ;  /* 0x0001560008087890 */ /* 0x000fe2000fffe0ff */
[----:B------:R-:W-:Y:S01]  /*2000*/  UMOV UR19, UR35 ;  /* 0x0000002300137c82 */ /* 0x000fe20008000000 */
[----:B------:R-:W-:Y:S01]  /*2010*/  UMOV UR20, UR36 ;  /* 0x0000002400147c82 */ /* 0x000fe20008000000 */
[----:B------:R-:W-:Y:S01]  /*2020*/  UMOV UR12, UR36 ;  /* 0x00000024000c7c82 */ /* 0x000fe20008000000 */
[----:B------:R-:W-:Y:S01]  /*2030*/  UMOV UR9, UR17 ;  /* 0x0000001100097c82 */ /* 0x000fe20008000000 */
[----:B------:R-:W-:Y:S01]  /*2040*/  UMOV UR10, UR18 ;  /* 0x00000012000a7c82 */ /* 0x000fe20008000000 */
[----:B------:R1:W-:Y:S01]  /*2050*/  UTMALDG.3D [UR16], [UR30], desc[UR26] ;  /* 0x00001a101e0075b4 */ /* 0x0003e20008011000 */
[----:B------:R-:W-:Y:S01]  /*2060*/  UIADD3 UR24, UPT, UPT, UR24, 0x1, URZ ;  /* 0x0000000118187890 */ /* 0x000fe2000fffe0ff */
[----:B------:R-:W-:-:S03]  /*2070*/  UMOV UR25, UR6 ;  /* 0x0000000600197c82 */ /* 0x000fc60008000000 */
[----:B------:R-:W-:Y:S01]  /*2080*/  UISETP.NE.AND UP0, UPT, UR24, UR21, UPT ;  /* 0x000000151800728c */ /* 0x000fe2000bf05270 */
[----:B------:R1:W-:Y:S08]  /*2090*/  UTMALDG.3D [UR8], [UR28], desc[UR26] ;  /* 0x00001a081c0075b4 */ /* 0x0003f00008011000 */
[----:B------:R-:W-:Y:S05]  /*20a0*/  BRA.U UP0, `(.L_x_32) ;  /* 0xfffffffd005c7547 */ /* 0x000fea000b83ffff */
.L_x_27:
[----:B-1----:R-:W-:Y:S01]  /*20b0*/  LEA R2, R14, UR4, 0x3 ;  /* 0x000000040e027c11 */ /* 0x002fe2000f8e18ff */
[----:B------:R-:W-:Y:S01]  /*20c0*/  NOP ;  /* 0x0000000000007918 */ /* 0x000fe20000000000 */
[----:B--2---:R-:W-:Y:S02]  /*20d0*/  SHF.L.U32 R3, R12, 0x1f, RZ ;  /* 0x0000001f0c037819 */ /* 0x004fe400000006ff */
[----:B------:R-:W-:Y:S02]  /*20e0*/  LEA R4, R14, UR4, 0x4 ;  /* 0x000000040e047c11 */ /* 0x000fe4000f8e20ff */
[----:B------:R-:W1:Y:S02]  /*20f0*/  SYNCS.PHASECHK.TRANS64.TRYWAIT P0, [R2+URZ+0x270], R3 ;  /* 0x00027003020075a7 */ /* 0x000e6400080011ff */
[----:B-1----:R-:W-:Y:S05]  /*2100*/  @!P0 BRA `(.L_x_33) ;  /* 0x0000007000788947 */ /* 0x002fea0003800000 */
.L_x_165:
[----:B------:R-:W2:Y:S01]  /*2110*/  LDS.128 R4, [R4+0x300] ;  /* 0x0003000004047984 */ /* 0x000ea20000000c00 */
[----:B---3--:R-:W-:Y:S01]  /*2120*/  ISETP.GE.AND P0, PT, R26, 0x1, PT ;  /* 0x000000011a00780c */ /* 0x008fe20003f06270 */
[----:B-1----:R-:W-:Y:S01]  /*2130*/  VIADD R2, R2, 0x280 ;  /* 0x0000028002027836 */ /* 0x002fe20000000000 */
[----:B------:R-:W-:Y:S01]  /*2140*/  @!PT LDS RZ, [RZ] ;  /* 0x00000000fffff984 */ /* 0x000fe20000000800 */
[----:B------:R-:W-:Y:S01]  /*2150*/  @!PT LDS RZ, [RZ] ;  /* 0x00000000fffff984 */ /* 0x000fe20000000800 */
[----:B------:R-:W-:Y:S01]  /*2160*/  @!PT LDS RZ, [RZ] ;  /* 0x00000000fffff984 */ /* 0x000fe20000000800 */
[----:B------:R-:W-:Y:S01]  /*2170*/  @!PT LDS RZ, [RZ] ;  /* 0x00000000fffff984 */ /* 0x000fe20000000800 */
[----:B------:R1:W-:Y:S06]  /*2180*/  MEMBAR.ALL.CTA ;  /* 0x0000000000007992 */ /* 0x0003ec0000008000 */
[----:B-1----:R-:W1:Y:S01]  /*2190*/  FENCE.VIEW.ASYNC.S ;  /* 0x00000000000073c6 */ /* 0x002e620000000000 */
[----:B------:R-:W-:-:S04]  /*21a0*/  PRMT R2, RZ, 0x654, R2 ;  /* 0x00000654ff027816 */ /* 0x000fc80000000002 */
[----:B-1----:R1:W-:Y:S01]  /*21b0*/  SYNCS.ARRIVE.TRANS64.RED.A1T0 RZ, [R2+URZ], RZ ;  /* 0x000000ff02ff79a7 */ /* 0x0023e200081004ff */
[----:B--2---:R-:W-:-:S13]  /*21c0*/  LOP3.LUT P2, RZ, R6, 0x1, RZ, 0xc0, !PT ;  /* 0x0000000106ff7812 */ /* 0x004fda000784c0ff */
[----:B------:R-:W-:Y:S01]  /*21d0*/  @P2 SHF.R.U32.HI R3, RZ, 0x10, R5 ;  /* 0x00000010ff032819 */ /* 0x000fe20000011605 */
[----:B------:R-:W-:Y:S01]  /*21e0*/  VOTEU.ANY UP0, P2 ;  /* 0x0000000000ff7886 */ /* 0x000fe20001000100 */
[----:B------:R-:W-:Y:S02]  /*21f0*/  @P2 MOV R13, R4 ;  /* 0x00000004000d2202 */ /* 0x000fe40000000f00 */
[----:B------:R-:W-:Y:S02]  /*2200*/  @P2 R2UR.BROADCAST UR8, R3 ;  /* 0x00000000030822ca */ /* 0x000fe400008e0000 */
[----:B------:R-:W-:-:S11]  /*2210*/  @P2 LOP3.LUT R11, R5, 0xffff, RZ, 0xc0, !PT ;  /* 0x0000ffff050b2812 */ /* 0x000fd600078ec0ff */
[----:B------:R-:W-:Y:S01]  /*2220*/  @UP0 UMOV UR36, UR8 ;  /* 0x0000000800240c82 */ /* 0x000fe20008000000 */
[----:B-1----:R-:W-:Y:S05]  /*2230*/  @!P0 BRA `(.L_x_34) ;  /* 0x0000000000b88947 */ /* 0x002fea0003800000 */
[----:B------:R-:W4:Y:S01]  /*2240*/  LDC.64 R4, c[0x0][0xb18] ;  /* 0x0002c600ff047b82 */ /* 0x000f220000000a00 */
[----:B------:R-:W-:-:S07]  /*2250*/  ISETP.NE.AND P3, PT, R26, 0x1, PT ;  /* 0x000000011a00780c */ /* 0x000fce0003f65270 */
[----:B------:R-:W1:Y:S08]  /*2260*/  LDC.64 R6, c[0x0][0xb10] ;  /* 0x0002c400ff067b82 */ /* 0x000e700000000a00 */
[----:B------:R-:W2:Y:S08]  /*2270*/  LDC R16, c[0x0][0xb20] ;  /* 0x0002c800ff107b82 */ /* 0x000eb00000000800 */
[----:B------:R-:W3:Y:S01]  /*2280*/  LDC R18, c[0x0][0xb0c] ;  /* 0x0002c300ff127b82 */ /* 0x000ee20000000800 */
[----:B----4-:R-:W-:Y:S01]  /*2290*/  IMAD.HI.U32 R17, R0, R5, RZ ;  /* 0x0000000500117227 */ /* 0x010fe200078e00ff */
[----:B------:R-:W-:-:S03]  /*22a0*/  ISETP.NE.AND P0, PT, R4, 0x1, PT ;  /* 0x000000010400780c */ /* 0x000fc60003f05270 */
[----:B------:R-:W-:-:S03]  /*22b0*/  IMAD.HI.U32 R5, R11, R5, RZ ;  /* 0x000000050b057227 */ /* 0x000fc600078e00ff */
[----:B------:R-:W4:Y:S01]  /*22c0*/  LDC.64 R2, c[0x0][0xb28] ;  /* 0x0002ca00ff027b82 */ /* 0x000f220000000a00 */
[----:B-1----:R-:W-:-:S04]  /*22d0*/  IMAD.HI.U32 R20, R9, R6, RZ ;  /* 0x0000000609147227 */ /* 0x002fc800078e00ff */
[----:B------:R-:W-:Y:S01]  /*22e0*/  IMAD.HI.U32 R22, R13, R6, RZ ;  /* 0x000000060d167227 */ /* 0x000fe200078e00ff */
[----:B------:R-:W-:Y:S02]  /*22f0*/  SHF.R.U32.HI R20, RZ, R7, R20 ;  /* 0x00000007ff147219 */ /* 0x000fe40000011614 */
[-C--:B--2---:R-:W-:Y:S02]  /*2300*/  SHF.R.U32.HI R17, RZ, R16.reuse, R17 ;  /* 0x00000010ff117219 */ /* 0x084fe40000011611 */
[----:B------:R-:W-:Y:S02]  /*2310*/  SHF.R.U32.HI R16, RZ, R16, R5 ;  /* 0x00000010ff107219 */ /* 0x000fe40000011605 */
[----:B------:R-:W-:Y:S02]  /*2320*/  SEL R17, R0, R17, !P0 ;  /* 0x0000001100117207 */ /* 0x000fe40004000000 */
[----:B------:R-:W-:Y:S02]  /*2330*/  SHF.R.U32.HI R22, RZ, R7, R22 ;  /* 0x00000007ff167219 */ /* 0x000fe40000011616 */
[----:B---3--:R-:W-:-:S02]  /*2340*/  ISETP.NE.AND P1, PT, R18, 0x1, PT ;  /* 0x000000011200780c */ /* 0x008fc40003f25270 */
[----:B------:R-:W-:Y:S02]  /*2350*/  SEL R5, R11, R16, !P0 ;  /* 0x000000100b057207 */ /* 0x000fe40004000000 */
[----:B------:R-:W-:Y:S02]  /*2360*/  SEL R19, R9, R20, !P1 ;  /* 0x0000001409137207 */ /* 0x000fe40004800000 */
[----:B------:R-:W-:Y:S01]  /*2370*/  SEL R7, R13, R22, !P1 ;  /* 0x000000160d077207 */ /* 0x000fe20004800000 */
[----:B----4-:R-:W-:-:S04]  /*2380*/  IMAD.HI.U32 R20, R17, R2, RZ ;  /* 0x0000000211147227 */ /* 0x010fc800078e00ff */
[----:B------:R-:W-:Y:S01]  /*2390*/  IMAD.HI.U32 R6, R19, R2, RZ ;  /* 0x0000000213067227 */ /* 0x000fe200078e00ff */
[----:B------:R-:W-:-:S04]  /*23a0*/  @P3 SHF.R.U32.HI R17, RZ, R3, R20 ;  /* 0x00000003ff113219 */ /* 0x000fc80000011614 */
        /* <DEDUP_REMOVED lines=8> */
[----:B------:R-:W-:-:S04]  /*2430*/  @!P0 IMAD.HI.U32 R16, R7, R2, RZ ;  /* 0x0000000207108227 */ /* 0x000fc800078e00ff */
[----:B------:R-:W-:Y:S01]  /*2440*/  IMAD.MOV R2, RZ, RZ, -R6 ;  /* 0x000000ffff027224 */ /* 0x000fe200078e0a06 */
[----:B------:R-:W-:-:S03]  /*2450*/  @!P0 SHF.R.U32.HI R16, RZ, R3, R16 ;  /* 0x00000003ff108219 */ /* 0x000fc60000011610 */
[----:B------:R-:W-:Y:S01]  /*2460*/  IMAD R2, R26, R2, R5 ;  /* 0x000000021a027224 */ /* 0x000fe200078e0205 */
[----:B------:R-:W-:Y:S02]  /*2470*/  @!P0 SEL R3, R7, R16, !P3 ;  /* 0x0000001007038207 */ /* 0x000fe40005800000 */
[----:B------:R-:W-:-:S03]  /*2480*/  IADD3 R16, PT, PT, -R5, RZ, RZ ;  /* 0x000000ff05107210 */ /* 0x000fc60007ffe1ff */
[--C-:B------:R-:W-:Y:S02]  /*2490*/  @!P0 IMAD.IADD R6, R6, 0x1, -R3.reuse ;  /* 0x0000000106068824 */ /* 0x100fe400078e0a03 */
[----:B------:R-:W-:Y:S01]  /*24a0*/  @!P0 IMAD R3, R2, R19, R3 ;  /* 0x0000001302038224 */ /* 0x000fe200078e0203 */
[----:B------:R-:W-:Y:S01]  /*24b0*/  IADD3 R2, PT, PT, -R7, RZ, RZ ;  /* 0x000000ff07027210 */ /* 0x000fe20007ffe1ff */
[----:B------:R-:W-:Y:S02]  /*24c0*/  @!P0 IMAD R5, R26, R6, R7 ;  /* 0x000000061a058224 */ /* 0x000fe400078e0207 */
[----:B------:R-:W-:Y:S02]  /*24d0*/  IMAD R11, R4, R16, R11 ;  /* 0x00000010040b7224 */ /* 0x000fe400078e020b */
[----:B------:R-:W-:Y:S02]  /*24e0*/  @!P0 IMAD.MOV.U32 R7, RZ, RZ, R3 ;  /* 0x000000ffff078224 */ /* 0x000fe400078e0003 */
[----:B------:R-:W-:-:S02]  /*24f0*/  IMAD R2, R18, R2, R13 ;  /* 0x0000000212027224 */ /* 0x000fc400078e020d */
[----:B------:R-:W-:Y:S02]  /*2500*/  IMAD R11, R5, R4, R11 ;  /* 0x00000004050b7224 */ /* 0x000fe400078e020b */
[----:B------:R-:W-:Y:S02]  /*2510*/  IMAD R13, R7, R18, R2 ;  /* 0x00000012070d7224 */ /* 0x000fe400078e0202 */
.L_x_34:
[----:B------:R-:W1:Y:S02]  /*2520*/  LDCU UR8, c[0x0][0xb30] ;  /* 0x00016600ff0877ac */ /* 0x000e640008000800 */
[----:B-1----:R-:W-:-:S09]  /*2530*/  UISETP.NE.AND UP0, UPT, UR8, 0x1, UPT ;  /* 0x000000010800788c */ /* 0x002fd2000bf05270 */
[----:B------:R-:W-:Y:S05]  /*2540*/  BRA.U UP0, `(.L_x_35) ;  /* 0x0000000100407547 */ /* 0x000fea000b800000 */
[----:B------:R-:W1:Y:S08]  /*2550*/  LDC.64 R4, c[0x0][0xb10] ;  /* 0x0002c400ff047b82 */ /* 0x000e700000000a00 */
[----:B------:R-:W2:Y:S08]  /*2560*/  LDC.64 R2, c[0x0][0xb18] ;  /* 0x0002c600ff027b82 */ /* 0x000eb00000000a00 */
[----:B------:R-:W3:Y:S08]  /*2570*/  LDC R6, c[0x0][0xb20] ;  /* 0x0002c800ff067b82 */ /* 0x000ef00000000800 */
[----:B------:R-:W4:Y:S01]  /*2580*/  LDC R16, c[0x0][0xb0c] ;  /* 0x0002c300ff107b82 */ /* 0x000f220000000800 */
[----:B-1----:R-:W-:-:S05]  /*2590*/  IMAD.HI.U32 R4, R13, R4, RZ ;  /* 0x000000040d047227 */ /* 0x002fca00078e00ff */
[----:B------:R-:W-:Y:S01]  /*25a0*/  SHF.R.U32.HI R4, RZ, R5, R4 ;  /* 0x00000005ff047219 */ /* 0x000fe20000011604 */
[----:B--2---:R-:W-:Y:S01]  /*25b0*/  IMAD.HI.U32 R3, R11, R3, RZ ;  /* 0x000000030b037227 */ /* 0x004fe200078e00ff */
[----:B------:R-:W-:-:S04]  /*25c0*/  ISETP.NE.AND P0, PT, R2, 0x1, PT ;  /* 0x000000010200780c */ /* 0x000fc80003f05270 */
[----:B---3--:R-:W-:-:S04]  /*25d0*/  SHF.R.U32.HI R6, RZ, R6, R3 ;  /* 0x00000006ff067219 */ /* 0x008fc80000011603 */
[----:B------:R-:W-:Y:S02]  /*25e0*/  SEL R3, R11, R6, !P0 ;  /* 0x000000060b037207 */ /* 0x000fe40004000000 */
[----:B----4-:R-:W-:-:S04]  /*25f0*/  ISETP.NE.AND P1, PT, R16, 0x1, PT ;  /* 0x000000011000780c */ /* 0x010fc80003f25270 */
[----:B------:R-:W-:-:S05]  /*2600*/  SEL R4, R13, R4, !P1 ;  /* 0x000000040d047207 */ /* 0x000fca0004800000 */
[----:B------:R-:W-:Y:S02]  /*2610*/  IMAD.IADD R5, R3, 0x1, -R4 ;  /* 0x0000000103057824 */ /* 0x000fe400078e0a04 */
[----:B------:R-:W-:Y:S02]  /*2620*/  IMAD.IADD R3, R4, 0x1, -R3 ;  /* 0x0000000104037824 */ /* 0x000fe400078e0a03 */
[----:B------:R-:W-:Y:S02]  /*2630*/  IMAD R13, R5, R16, R13 ;  /* 0x00000010050d7224 */ /* 0x000fe400078e020d */
[----:B------:R-:W-:-:S07]  /*2640*/  IMAD R11, R3, R2, R11 ;  /* 0x00000002030b7224 */ /* 0x000fce00078e020b */
.L_x_35:
[----:B------:R-:W-:Y:S01]  /*2650*/  VIADD R14, R14, 0x1 ;  /* 0x000000010e0e7836 */ /* 0x000fe20000000000 */
[----:B------:R-:W-:Y:S01]  /*2660*/  PLOP3.LUT P1, PT, PT, PT, PT, 0x80, 0x8 ;  /* 0x000000000008781c */ /* 0x000fe20003f2f070 */
[----:B------:R-:W-:Y:S02]  /*2670*/  IMAD.IADD R21, R13, 0x1, R60 ;  /* 0x000000010d157824 */ /* 0x000fe400078e023c */
[----:B------:R-:W-:Y:S01]  /*2680*/  IMAD.IADD R20, R11, 0x1, R58 ;  /* 0x000000010b147824 */ /* 0x000fe200078e023a */
[----:B------:R-:W-:-:S04]  /*2690*/  ISETP.NE.AND P0, PT, R14, 0x2, PT ;  /* 0x000000020e00780c */ /* 0x000fc80003f05270 */
[----:B------:R-:W-:Y:S02]  /*26a0*/  SEL R3, RZ, 0x1, P0 ;  /* 0x00000001ff037807 */ /* 0x000fe40000000000 */
[----:B------:R-:W-:Y:S02]  /*26b0*/  SEL R14, R14, RZ, P0 ;  /* 0x000000ff0e0e7207 */ /* 0x000fe40000000000 */
[----:B------:R-:W-:Y:S01]  /*26c0*/  LOP3.LUT R12, R12, R3, RZ, 0x3c, !PT ;  /* 0x000000030c0c7212 */ /* 0x000fe200078e3cff */
[----:B------:R-:W-:Y:S06]  /*26d0*/  @P2 BRA `(.L_x_36) ;  /* 0xfffffff000982947 */ /* 0x000fec000383ffff */
[----:B------:R-:W-:Y:S01]  /*26e0*/  UIADD3 UR4, UPT, UPT, UR4, 0x110, URZ ;  /* 0x0000011004047890 */ /* 0x000fe2000fffe0ff */
[----:B------:R-:W-:-:S03]  /*26f0*/  SHF.L.U32 R3, R15, 0x1f, RZ ;  /* 0x0000001f0f037819 */ /* 0x000fc600000006ff */
[----:B------:R-:W-:-:S09]  /*2700*/  ULEA UR5, UR6, UR4, 0x3 ;  /* 0x0000000406057291 */ /* 0x000fd2000f8e18ff */
[----:B------:R-:W1:Y:S02]  /*2710*/  SYNCS.PHASECHK.TRANS64.TRYWAIT P0, [UR5], R3 ;  /* 0x00000003ff0075a7 */ /* 0x000e640008001105 */
[----:B-1----:R-:W-:Y:S05]  /*2720*/  @!P0 BRA `(.L_x_37) ;  /* 0x0000006c00048947 */ /* 0x002fea0003800000 */
.L_x_167:
[----:B------:R-:W-:-:S04]  /*2730*/  UIADD3 UR6, UPT, UPT, UR6, 0x1, URZ ;  /* 0x0000000106067890 */ /* 0x000fc8000fffe0ff */
[----:B------:R-:W-:-:S04]  /*2740*/  UISETP.NE.AND UP0, UPT, UR6, 0x22, UPT ;  /* 0x000000220600788c */ /* 0x000fc8000bf05270 */
[----:B------:R-:W-:Y:S02]  /*2750*/  USEL UR7, URZ, 0x1, UP0 ;  /* 0x00000001ff077887 */ /* 0x000fe40008000000 */
[----:B------:R-:W-:-:S04]  /*2760*/  USEL UR6, UR6, URZ, UP0 ;  /* 0x000000ff06067287 */ /* 0x000fc80008000000 */
[----:B------:R-:W-:Y:S01]  /*2770*/  ULEA UR5, UR6, UR4, 0x3 ;  /* 0x0000000406057291 */ /* 0x000fe2000f8e18ff */
[----:B------:R-:W-:-:S04]  /*2780*/  LOP3.LUT R2, R15, UR7, RZ, 0x3c, !PT ;  /* 0x000000070f027c12 */ /* 0x000fc8000f8e3cff */
[----:B-1----:R-:W-:-:S04]  /*2790*/  SHF.L.U32 R3, R2, 0x1f, RZ ;  /* 0x0000001f02037819 */ /* 0x002fc800000006ff */
[----:B------:R-:W1:Y:S02]  /*27a0*/  SYNCS.PHASECHK.TRANS64.TRYWAIT P0, [UR5], R3 ;  /* 0x00000003ff0075a7 */ /* 0x000e640008001105 */
[----:B-1----:R-:W-:Y:S05]  /*27b0*/  @!P0 BRA `(.L_x_38) ;  /* 0x0000006800f88947 */ /* 0x002fea0003800000 */
.L_x_169:
        /* <DEDUP_REMOVED lines=9> */
.L_x_171:
        /* <DEDUP_REMOVED lines=9> */
.L_x_173:
        /* <DEDUP_REMOVED lines=9> */
.L_x_175:
        /* <DEDUP_REMOVED lines=9> */
.L_x_177:
        /* <DEDUP_REMOVED lines=9> */
.L_x_179:
        /* <DEDUP_REMOVED lines=9> */
.L_x_181:
        /* <DEDUP_REMOVED lines=9> */
.L_x_183:
        /* <DEDUP_REMOVED lines=9> */
.L_x_185:
        /* <DEDUP_REMOVED lines=9> */
.L_x_187:
        /* <DEDUP_REMOVED lines=9> */
.L_x_189:
        /* <DEDUP_REMOVED lines=9> */
.L_x_191:
        /* <DEDUP_REMOVED lines=9> */
.L_x_193:
        /* <DEDUP_REMOVED lines=9> */
.L_x_195:
        /* <DEDUP_REMOVED lines=9> */
.L_x_197:
        /* <DEDUP_REMOVED lines=9> */
.L_x_199:
        /* <DEDUP_REMOVED lines=9> */
.L_x_201:
        /* <DEDUP_REMOVED lines=9> */
.L_x_203:
        /* <DEDUP_REMOVED lines=9> */
.L_x_205:
        /* <DEDUP_REMOVED lines=9> */
.L_x_207:
        /* <DEDUP_REMOVED lines=9> */
.L_x_209:
        /* <DEDUP_REMOVED lines=9> */
.L_x_211:
        /* <DEDUP_REMOVED lines=9> */
.L_x_213:
        /* <DEDUP_REMOVED lines=9> */
.L_x_215:
        /* <DEDUP_REMOVED lines=9> */
.L_x_217:
        /* <DEDUP_REMOVED lines=9> */
.L_x_219:
        /* <DEDUP_REMOVED lines=9> */
.L_x_221:
        /* <DEDUP_REMOVED lines=9> */
.L_x_223:
        /* <DEDUP_REMOVED lines=9> */
.L_x_225:
        /* <DEDUP_REMOVED lines=9> */
.L_x_227:
        /* <DEDUP_REMOVED lines=9> */
.L_x_229:
        /* <DEDUP_REMOVED lines=9> */
.L_x_231:
[----:B------:R-:W-:-:S04]  /*3930*/  UIADD3 UR6, UPT, UPT, UR6, 0x1, URZ ;  /* 0x0000000106067890 */ /* 0x000fc8000fffe0ff */
[----:B------:R-:W-:-:S04]  /*3940*/  UISETP.NE.AND UP0, UPT, UR6, 0x22, UPT ;  /* 0x000000220600788c */ /* 0x000fc8000bf05270 */
[----:B------:R-:W-:Y:S02]  /*3950*/  USEL UR5, URZ, 0x1, UP0 ;  /* 0x00000001ff057887 */ /* 0x000fe40008000000 */
[----:B------:R-:W-:-:S04]  /*3960*/  USEL UR6, UR6, URZ, UP0 ;  /* 0x000000ff06067287 */ /* 0x000fc80008000000 */
[----:B------:R-:W-:Y:S01]  /*3970*/  ULEA UR6, UR6, UR4, 0x3 ;  /* 0x0000000406067291 */ /* 0x000fe2000f8e18ff */
[----:B-1----:R-:W-:-:S04]  /*3980*/  LOP3.LUT R3, R2, UR5, RZ, 0x3c, !PT ;  /* 0x0000000502037c12 */ /* 0x002fc8000f8e3cff */
[----:B------:R-:W-:Y:S01]  /*3990*/  SHF.L.U32 R3, R3, 0x1f, RZ ;  /* 0x0000001f03037819 */ /* 0x000fe200000006ff */
[----:B----4-:R-:W-:-:S07]  /*39a0*/  IMAD.U32 R0, RZ, RZ, UR6 ;  /* 0x00000006ff007e24 */ /* 0x010fce000f8e00ff */
.L_x_70:
[----:B-1----:R1:W2:Y:S02]  /*39b0*/  SYNCS.PHASECHK.TRANS64.TRYWAIT P0, [R0+URZ], R3 ;  /* 0x00000003000075a7 */ /* 0x0022a400080011ff */
[----:B--2---:R-:W-:Y:S05]  /*39c0*/  @!P0 NANOSLEEP.SYNCS 0x989680 ;  /* 0x009896800000895d */ /* 0x004fea0003900000 */
[----:B------:R-:W2:Y:S02]  /*39d0*/  @!P0 SYNCS.PHASECHK.TRANS64 P0, [R0+URZ], R3 ;  /* 0x00000003000085a7 */ /* 0x000ea400080010ff */
[----:B--2---:R-:W-:Y:S05]  /*39e0*/  @P0 EXIT ;  /* 0x000000000000094d */ /* 0x004fea0003800000 */
[----:B------:R-:W-:Y:S05]  /*39f0*/  BRA `(.L_x_70) ;  /* 0xfffffffc00ec7947 */ /* 0x000fea000383ffff */
.L_x_18:
[----:B------:R-:W-:-:S04]  /*3a00*/  UISETP.NE.AND UP1, UPT, UR37, URZ, UPT ;  /* 0x000000ff2500728c */ /* 0x000fc8000bf25270 */
[----:B------:R-:W-:-:S09]  /*3a10*/  UISETP.NE.OR UP1, UPT, UR8, 0x1, UP1 ;  /* 0x000000010800788c */ /* 0x000fd20008f25670 */
[----:B------:R-:W-:Y:S05]  /*3a20*/  BRA.U UP1, `(.L_x_71) ;  /* 0x0000000501487547 */ /* 0x000fea000b800000 */
[----:B------:R-:W-:Y:S01]  /*3a30*/  ISETP.NE.AND P2, PT, R2, RZ, PT ;  /* 0x000000ff0200720c */ /* 0x000fe20003f45270 */
[----:B------:R-:W-:Y:S01]  /*3a40*/  IMAD.MOV.U32 R12, RZ, RZ, 0x1 ;  /* 0x00000001ff0c7424 */ /* 0x000fe200078e00ff */
[----:B------:R-:W-:Y:S02]  /*3a50*/  CS2R R10, SRZ ;  /* 0x00000000000a7805 */ /* 0x000fe4000001ff00 */
[----:B------:R-:W-:Y:S01]  /*3a60*/  CS2R R8, SRZ ;  /* 0x0000000000087805 */ /* 0x000fe2000001ff00 */
[----:B------:R-:W-:Y:S01]  /*3a70*/  UMOV UR4, 0x400 ;  /* 0x0000040000047882 */ /* 0x000fe20000000000 */
[----:B------:R-:W-:Y:S01]  /*3a80*/  UMOV UR6, URZ ;  /* 0x000000ff00067c82 */ /* 0x000fe20008000000 */
[----:B------:R-:W-:-:S12]  /*3a90*/  ULEA UR37, UR37, UR4, 0x18 ;  /* 0x0000000425257291 */ /* 0x000fd8000f8ec0ff */
.L_x_75:
[----:B------:R-:W-:Y:S02]  /*3aa0*/  LEA R0, R8, UR37, 0x3 ;  /* 0x0000002508007c11 */ /* 0x000fe4000f8e18ff */
[----:B------:R-:W-:-:S03]  /*3ab0*/  SHF.L.U32 R5, R9, 0x1f, RZ ;  /* 0x0000001f09057819 */ /* 0x000fc600000006ff */
[----:B------:R-:W-:Y:S01]  /*3ac0*/  VIADD R4, R0, 0x2e0 ;  /* 0x000002e000047836 */ /* 0x000fe20000000000 */
[----:B------:R-:W1:Y:S02]  /*3ad0*/  SYNCS.PHASECHK.TRANS64.TRYWAIT P0, [R0+URZ+0x2d0], R5 ;  /* 0x0002d005000075a7 */ /* 0x000e6400080011ff */
[----:B-1----:R-:W-:Y:S05]  /*3ae0*/  @!P0 BRA `(.L_x_72) ;  /* 0x00000064002c8947 */ /* 0x002fea0003800000 */
.L_x_232:
[----:B------:R-:W-:Y:S01]  /*3af0*/  ULEA UR5, UR6, UR37, 0x3 ;  /* 0x0000002506057291 */ /* 0x000fe2000f8e18ff */
[----:B------:R-:W-:Y:S02]  /*3b00*/  PRMT R4, RZ, 0x654, R4 ;  /* 0x00000654ff047816 */ /* 0x000fe40000000004 */
[----:B-1----:R-:W-:Y:S01]  /*3b10*/  SHF.L.U32 R5, R12, 0x1f, RZ ;  /* 0x0000001f0c057819 */ /* 0x002fe200000006ff */
[----:B------:R-:W-:Y:S01]  /*3b20*/  UIADD3 UR4, UPT, UPT, UR5, 0x270, URZ ;  /* 0x0000027005047890 */ /* 0x000fe2000fffe0ff */
[----:B------:R1:W-:Y:S05]  /*3b30*/  SYNCS.ARRIVE.TRANS64.RED.A1T0 RZ, [R4+URZ], RZ ;  /* 0x000000ff04ff79a7 */ /* 0x0003ea00081004ff */
[----:B------:R-:W-:Y:S01]  /*3b40*/  IMAD.U32 R7, RZ, RZ, UR4 ;  /* 0x00000004ff077e24 */ /* 0x000fe2000f8e00ff */
[----:B------:R-:W2:Y:S04]  /*3b50*/  SYNCS.PHASECHK.TRANS64.TRYWAIT P0, [UR5+0x280], R5 ;  /* 0x00028005ff0075a7 */ /* 0x000ea80008001105 */
[----:B------:R-:W-:Y:S01]  /*3b60*/  PRMT R6, R2, 0x654, R7 ;  /* 0x0000065402067816 */ /* 0x000fe20000000007 */
[----:B-1----:R-:W-:Y:S01]  /*3b70*/  @!P2 IMAD.MOV.U32 R4, RZ, RZ, 0x10 ;  /* 0x00000010ff04a424 */ /* 0x002fe200078e00ff */
[----:B--2---:R-:W-:Y:S06]  /*3b80*/  @!P0 BRA `(.L_x_73) ;  /* 0x0000006400188947 */ /* 0x004fec0003800000 */
.L_x_234:
[----:B------:R-:W-:Y:S01]  /*3b90*/  ULEA UR4, UR6, UR37, 0x4 ;  /* 0x0000002506047291 */ /* 0x000fe2000f8e20ff */
[----:B------:R-:W-:Y:S01]  /*3ba0*/  SEL R3, R6, R3, !P2 ;  /* 0x0000000306037207 */ /* 0x000fe20005000000 */
[----:B------:R-:W-:Y:S01]  /*3bb0*/  UIADD3 UR5, UPT, UPT, UR5, 0x270, URZ ;  /* 0x0000027005057890 */ /* 0x000fe2000fffe0ff */
[----:B-1----:R-:W-:Y:S01]  /*3bc0*/  LEA R0, R11, UR37, 0x3 ;  /* 0x000000250b007c11 */ /* 0x002fe2000f8e18ff */
[----:B------:R-:W-:Y:S01]  /*3bd0*/  UIADD3 UR4, UPT, UPT, UR4, 0x300, URZ ;  /* 0x0000030004047890 */ /* 0x000fe2000fffe0ff */
[----:B------:R-:W-:Y:S01]  /*3be0*/  SHF.L.U32 R5, R10, 0x1f, RZ ;  /* 0x0000001f0a057819 */ /* 0x000fe200000006ff */
[----:B------:R1:W-:Y:S01]  /*3bf0*/  @!P2 SYNCS.ARRIVE.TRANS64.RED RZ, [R3+URZ], R4 ;  /* 0x0000000403ffa9a7 */ /* 0x0003e200080004ff */
[----:B------:R-:W-:Y:S01]  /*3c00*/  UIADD3 UR6, UPT, UPT, UR6, 0x1, URZ ;  /* 0x0000000106067890 */ /* 0x000fe2000fffe0ff */
[----:B------:R-:W-:-:S03]  /*3c10*/  VIADD R8, R8, 0x1 ;  /* 0x0000000108087836 */ /* 0x000fc60000000000 */
[----:B------:R-:W-:Y:S02]  /*3c20*/  UISETP.NE.AND UP0, UPT, UR6, 0x2, UPT ;  /* 0x000000020600788c */ /* 0x000fe4000bf05270 */
[----:B------:R-:W-:Y:S06]  /*3c30*/  UGETNEXTWORKID.BROADCAST [UR4], [UR5] ;  /* 0x00000000040073ca */ /* 0x000fec0008000100 */
[----:B------:R-:W-:Y:S01]  /*3c40*/  USEL UR4, URZ, 0x1, UP0 ;  /* 0x00000001ff047887 */ /* 0x000fe20008000000 */
[----:B------:R-:W-:Y:S01]  /*3c50*/  ISETP.NE.AND P0, PT, R8, 0x2, PT ;  /* 0x000000020800780c */ /* 0x000fe20003f05270 */
[----:B------:R-:W-:Y:S01]  /*3c60*/  USEL UR6, UR6, URZ, UP0 ;  /* 0x000000ff06067287 */ /* 0x000fe20008000000 */
[----:B------:R-:W2:Y:S03]  /*3c70*/  SYNCS.PHASECHK.TRANS64.TRYWAIT P1, [R0+URZ+0x270], R5 ;  /* 0x00027005000075a7 */ /* 0x000ea600080211ff */
[----:B------:R-:W-:Y:S01]  /*3c80*/  LOP3.LUT R12, R12, UR4, RZ, 0x3c, !PT ;  /* 0x000000040c0c7c12 */ /* 0x000fe2000f8e3cff */
[----:B-12---:R-:W-:Y:S07]  /*3c90*/  @!P1 BRA `(.L_x_74) ;  /* 0x0000006000ec9947 */ /* 0x006fee0003800000 */
.L_x_235:
[C---:B------:R-:W-:Y:S01]  /*3ca0*/  LEA R4, R11.reuse, UR37, 0x4 ;  /* 0x000000250b047c11 */ /* 0x040fe2000f8e20ff */
[----:B-1----:R-:W-:Y:S01]  /*3cb0*/  VIADD R0, R0, 0x280 ;  /* 0x0000028000007836 */ /* 0x002fe20000000000 */
[----:B------:R-:W-:Y:S01]  /*3cc0*/  SEL R8, R8, RZ, P0 ;  /* 0x000000ff08087207 */ /* 0x000fe20000000000 */
[----:B------:R-:W-:-:S03]  /*3cd0*/  VIADD R11, R11, 0x1 ;  /* 0x000000010b0b7836 */ /* 0x000fc60000000000 */
[----:B------:R-:W1:Y:S01]  /*3ce0*/  LDS.128 R4, [R4+0x300] ;  /* 0x0003000004047984 */ /* 0x000e620000000c00 */
[----:B------:R-:W-:Y:S02]  /*3cf0*/  PRMT R0, RZ, 0x654, R0 ;  /* 0x00000654ff007816 */ /* 0x000fe40000000000 */
[C---:B------:R-:W-:Y:S01]  /*3d00*/  ISETP.NE.AND P1, PT, R11.reuse, 0x2, PT ;  /* 0x000000020b00780c */ /* 0x040fe20003f25270 */
[----:B------:R-:W-:Y:S01]  /*3d10*/  @!PT LDS RZ, [RZ] ;  /* 0x00000000fffff984 */ /* 0x000fe20000000800 */
[----:B------:R-:W-:Y:S01]  /*3d20*/  @!PT LDS RZ, [RZ] ;  /* 0x00000000fffff984 */ /* 0x000fe20000000800 */
[----:B------:R-:W-:Y:S01]  /*3d30*/  @!PT LDS RZ, [RZ] ;  /* 0x00000000fffff984 */ /* 0x000fe20000000800 */
[----:B------:R-:W-:Y:S01]  /*3d40*/  @!PT LDS RZ, [RZ] ;  /* 0x00000000fffff984 */ /* 0x000fe20000000800 */
[----:B------:R2:W-:Y:S06]  /*3d50*/  MEMBAR.ALL.CTA ;  /* 0x0000000000007992 */ /* 0x0005ec0000008000 */
[----:B--2---:R-:W2:Y:S01]  /*3d60*/  FENCE.VIEW.ASYNC.S ;  /* 0x00000000000073c6 */ /* 0x004ea20000000000 */
[----:B------:R-:W-:Y:S01]  /*3d70*/  SEL R11, R11, RZ, P1 ;  /* 0x000000ff0b0b7207 */ /* 0x000fe20000800000 */
[----:B--2---:R2:W-:Y:S01]  /*3d80*/  SYNCS.ARRIVE.TRANS64.RED.A1T0 RZ, [R0+URZ], RZ ;  /* 0x000000ff00ff79a7 */ /* 0x0045e200081004ff */
[----:B-1----:R-:W-:-:S02]  /*3d90*/  LOP3.LUT P3, RZ, R6, 0x1, RZ, 0xc0, !PT ;  /* 0x0000000106ff7812 */ /* 0x002fc4000786c0ff */
[----:B------:R-:W-:-:S04]  /*3da0*/  SEL R5, RZ, 0x1, P1 ;  /* 0x00000001ff057807 */ /* 0x000fc80000800000 */
[----:B------:R-:W-:Y:S02]  /*3db0*/  LOP3.LUT R10, R10, R5, RZ, 0x3c, !PT ;  /* 0x000000050a0a7212 */ /* 0x000fe400078e3cff */
[----:B--2---:R-:W-:-:S04]  /*3dc0*/  SEL R0, RZ, 0x1, P0 ;  /* 0x00000001ff007807 */ /* 0x004fc80000000000 */
[----:B------:R-:W-:Y:S01]  /*3dd0*/  LOP3.LUT R9, R9, R0, RZ, 0x3c, !PT ;  /* 0x0000000009097212 */ /* 0x000fe200078e3cff */
[----:B------:R-:W-:Y:S06]  /*3de0*/  @P3 BRA `(.L_x_75) ;  /* 0xfffffffc002c3947 */ /* 0x000fec000383ffff */
[----:B------:R-:W-:Y:S01]  /*3df0*/  ULEA UR5, UR6, UR37, 0x3 ;  /* 0x0000002506057291 */ /* 0x000fe2000f8e18ff */
[----:B------:R-:W-:-:S08]  /*3e00*/  SHF.L.U32 R3, R12, 0x1f, RZ ;  /* 0x0000001f0c037819 */ /* 0x000fd000000006ff */
[----:B------:R-:W1:Y:S02]  /*3e10*/  SYNCS.PHASECHK.TRANS64 P0, [UR5+0x280], R3 ;  /* 0x00028003ff0075a7 */ /* 0x000e640008001005 */
[----:B-1----:R-:W-:Y:S05]  /*3e20*/  @P0 BRA `(.L_x_76) ;  /* 0x0000000000080947 */ /* 0x002fea0003800000 */
[----:B------:R-:W1:Y:S02]  /*3e30*/  SYNCS.PHASECHK.TRANS64.TRYWAIT P0, [UR5+0x280], R3 ;  /* 0x00028003ff0075a7 */ /* 0x000e640008001105 */
[----:B-1----:R-:W-:Y:S05]  /*3e40*/  @!P0 BRA `(.L_x_77) ;  /* 0x0000006000948947 */ /* 0x002fea0003800000 */
.L_x_76:
[----:B------:R-:W-:-:S04]  /*3e50*/  UIADD3 UR4, UPT, UPT, UR6, 0x1, URZ ;  /* 0x0000000106047890 */ /* 0x000fc8000fffe0ff */
[----:B------:R-:W-:-:S04]  /*3e60*/  UISETP.NE.AND UP0, UPT, UR4, 0x2, UPT ;  /* 0x000000020400788c */ /* 0x000fc8000bf05270 */
[----:B------:R-:W-:Y:S02]  /*3e70*/  USEL UR7, URZ, 0x1, UP0 ;  /* 0x00000001ff077887 */ /* 0x000fe40008000000 */
[----:B------:R-:W-:-:S04]  /*3e80*/  USEL UR4, UR4, URZ, UP0 ;  /* 0x000000ff04047287 */ /* 0x000fc80008000000 */
[----:B------:R-:W-:Y:S01]  /*3e90*/  ULEA UR4, UR4, UR37, 0x3 ;  /* 0x0000002504047291 */ /* 0x000fe2000f8e18ff */
[----:B-1----:R-:W-:-:S04]  /*3ea0*/  LOP3.LUT R3, R12, UR7, RZ, 0x3c, !PT ;  /* 0x000000070c037c12 */ /* 0x002fc8000f8e3cff */
[----:B------:R-:W-:-:S04]  /*3eb0*/  SHF.L.U32 R0, R3, 0x1f, RZ ;  /* 0x0000001f03007819 */ /* 0x000fc800000006ff */
[----:B------:R-:W1:Y:S02]  /*3ec0*/  SYNCS.PHASECHK.TRANS64 P0, [UR4+0x280], R0 ;  /* 0x00028000ff0075a7 */ /* 0x000e640008001004 */
[----:B-1----:R-:W-:Y:S05]  /*3ed0*/  @P0 EXIT ;  /* 0x000000000000094d */ /* 0x002fea0003800000 */
[----:B------:R-:W-:Y:S02]  /*3ee0*/  SHF.L.U32 R3, R3, 0x1f, RZ ;  /* 0x0000001f03037819 */ /* 0x000fe400000006ff */
[----:B------:R-:W-:-:S07]  /*3ef0*/  MOV R0, UR4 ;  /* 0x0000000400007c02 */ /* 0x000fce0008000f00 */
.L_x_78:
[----:B-1----:R1:W2:Y:S02]  /*3f00*/  SYNCS.PHASECHK.TRANS64.TRYWAIT P0, [R0+URZ+0x280], R3 ;  /* 0x00028003000075a7 */ /* 0x0022a400080011ff */
[----:B--2---:R-:W-:Y:S05]  /*3f10*/  @!P0 NANOSLEEP.SYNCS 0x989680 ;  /* 0x009896800000895d */ /* 0x004fea0003900000 */
[----:B------:R-:W2:Y:S02]  /*3f20*/  @!P0 SYNCS.PHASECHK.TRANS64 P0, [R0+URZ+0x280], R3 ;  /* 0x00028003000085a7 */ /* 0x000ea400080010ff */
[----:B--2---:R-:W-:Y:S05]  /*3f30*/  @P0 EXIT ;  /* 0x000000000000094d */ /* 0x004fea0003800000 */
[----:B------:R-:W-:Y:S05]  /*3f40*/  BRA `(.L_x_78) ;  /* 0xfffffffc00ec7947 */ /* 0x000fea000383ffff */
.L_x_71:
[----:B------:R-:W-:-:S09]  /*3f50*/  UISETP.NE.AND UP1, UPT, UR8, URZ, UPT ;  /* 0x000000ff0800728c */ /* 0x000fd2000bf25270 */
[----:B------:R-:W-:Y:S05]  /*3f60*/  BRA.U UP1, `(.L_x_79) ;  /* 0x0000000d01787547 */ /* 0x000fea000b800000 */
[----:B------:R-:W-:Y:S01]  /*3f70*/  UMOV UR4, 0x40 ;  /* 0x0000004000047882 */ /* 0x000fe20000000000 */
[----:B------:R-:W-:Y:S01]  /*3f80*/  NOP ;  /* 0x0000000000007918 */ /* 0x000fe20000000000 */
[----:B------:R-:W-:Y:S01]  /*3f90*/  ULEA UR4, UR37, UR4, 0x18 ;  /* 0x0000000425047291 */ /* 0x000fe2000f8ec0ff */
[----:B------:R-:W-:Y:S02]  /*3fa0*/  UMOV UR5, 0x400 ;  /* 0x0000040000057882 */ /* 0x000fe40000000000 */
[----:B------:R-:W-:-:S06]  /*3fb0*/  ULEA UR37, UR37, UR5, 0x18 ;  /* 0x0000000525257291 */ /* 0x000fcc000f8ec0ff */
[----:B------:R-:W1:Y:S02]  /*3fc0*/  LDS.U8 R0, [UR4+0x1c] ;  /* 0x00001c04ff007984 */ /* 0x000e640008000000 */
[----:B-1----:R-:W-:-:S13]  /*3fd0*/  ISETP.NE.AND P0, PT, R0, RZ, PT ;  /* 0x000000ff0000720c */ /* 0x002fda0003f05270 */
[----:B------:R-:W-:Y:S05]  /*3fe0*/  @P0 BRA `(.L_x_80) ;  /* 0x0000000000580947 */ /* 0x000fea0003800000 */
[----:B------:R-:W-:-:S13]  /*3ff0*/  ELECT P0, URZ, PT ;  /* 0x0000000000ff782f */ /* 0x000fda0003800000 */
[----:B------:R-:W-:Y:S05]  /*4000*/  @!P0 BRA `(.L_x_81) ;  /* 0x0000000000608947 */ /* 0x000fea0003800000 */
[----:B------:R-:W-:Y:S01]  /*4010*/  UMOV UR5, 0x10 ;  /* 0x0000001000057882 */ /* 0x000fe20000000000 */
[----:B------:R-:W-:Y:S01]  /*4020*/  HFMA2 R0, -RZ, RZ, 0, 5.9604644775390625e-08 ;  /* 0x00000001ff007431 */ /* 0x000fe200000001ff */
[----:B------:R-:W-:-:S03]  /*4030*/  MOV R2, 0xffff ;  /* 0x0000ffff00027802 */ /* 0x000fc60000000f00 */
[----:B------:R-:W-:Y:S04]  /*4040*/  DEPBAR.LE SB1, 0x36 ;  /* 0x00009d800000791a */ /* 0x000fe80000000000 */
[----:B------:R-:W1:Y:S02]  /*4050*/  UTCATOMSWS.FIND_AND_SET.ALIGN UP0, UR5, UR5 ;  /* 0x00000005000575e3 */ /* 0x000e640008000800 */
[----:B-1----:R-:W-:Y:S01]  /*4060*/  MOV R3, UR5 ;  /* 0x0000000500037c02 */ /* 0x002fe20008000f00 */
[----:B------:R-:W-:Y:S06]  /*4070*/  BRA.U UP0, `(.L_x_82) ;  /* 0x0000000100187547 */ /* 0x000fec000b800000 */
.L_x_83:
[----:B------:R-:W-:Y:S05]  /*4080*/  NANOSLEEP 0x64 ;  /* 0x000000640000795d */ /* 0x000fea0003800000 */
[----:B------:R-:W-:-:S05]  /*4090*/  UMOV UR5, 0x10 ;  /* 0x0000001000057882 */ /* 0x000fca0000000000 */
[----:B------:R-:W-:Y:S04]  /*40a0*/  DEPBAR.LE SB1, 0x36 ;  /* 0x00009d800000791a */ /* 0x000fe80000000000 */
[----:B------:R-:W1:Y:S02]  /*40b0*/  UTCATOMSWS.FIND_AND_SET.ALIGN UP0, UR5, UR5 ;  /* 0x00000005000575e3 */ /* 0x000e640008000800 */
[----:B-1----:R-:W-:Y:S01]  /*40c0*/  MOV R3, UR5 ;  /* 0x0000000500037c02 */ /* 0x002fe20008000f00 */
[----:B------:R-:W-:Y:S05]  /*40d0*/  BRA.U !UP0, `(.L_x_83) ;  /* 0xfffffffd08e87547 */ /* 0x000fea000b83ffff */
.L_x_82:
[-C--:B------:R-:W-:Y:S02]  /*40e0*/  SHF.L.U32 R2, R2, R3.reuse, RZ ;  /* 0x0000000302027219 */ /* 0x080fe400000006ff */
[----:B------:R-:W-:Y:S01]  /*40f0*/  SHF.L.U32 R0, R0, R3, RZ ;  /* 0x0000000300007219 */ /* 0x000fe200000006ff */
[----:B------:R-:W-:Y:S02]  /*4100*/  IMAD.SHL.U32 R3, R3, 0x20, RZ ;  /* 0x0000002003037824 */ /* 0x000fe400078e00ff */
[----:B------:R1:W-:Y:S04]  /*4110*/  ATOMS.OR RZ, [UR4+0x14], R2 ;  /* 0x00001402ffff798c */ /* 0x0003e8000b000004 */
[----:B------:R1:W-:Y:S04]  /*4120*/  ATOMS.OR RZ, [UR4+0x18], R0 ;  /* 0x00001800ffff798c */ /* 0x0003e8000b000004 */
[----:B------:R1:W-:Y:S01]  /*4130*/  STS [UR37+0x320], R3 ;  /* 0x00032003ff007988 */ /* 0x0003e20008000825 */
[----:B------:R-:W-:Y:S05]  /*4140*/  BRA `(.L_x_81) ;  /* 0x0000000000107947 */ /* 0x000fea0003800000 */
.L_x_80:
[----:B------:R-:W-:Y:S02]  /*4150*/  MOV R0, 0xffffffff ;  /* 0xffffffff00007802 */ /* 0x000fe40000000f00 */
[----:B------:R-:W-:-:S03]  /*4160*/  MOV R2, 0x4190 ;  /* 0x0000419000027802 */ /* 0x000fc60000000f00 */
[----:B------:R1:W-:Y:S04]  /*4170*/  STS [UR37+0x320], R0 ;  /* 0x00032000ff007988 */ /* 0x0003e80008000825 */
[----:B-1-3-5:R-:W-:Y:S05]  /*4180*/  CALL.REL.NOINC `($__internal_1_$__cuda_sm10x_tcgen05_guardrail_trap_phase_invalid_during_alloc) ;  /* 0x0000006400dc7944 */ /* 0x02afea0003c00000 */
.L_x_81:
[----:B------:R-:W-:Y:S05]  /*4190*/  WARPSYNC.ALL ;  /* 0x0000000000007948 */ /* 0x000fea0003800000 */
[----:B------:R-:W2:Y:S01]  /*41a0*/  S2UR UR6, SR_CgaCtaId ;  /* 0x00000000000679c3 */ /* 0x000ea20000008800 */
[----:B------:R-:W-:Y:S01]  /*41b0*/  UMOV UR4, 0x400 ;  /* 0x0000040000047882 */ /* 0x000fe20000000000 */
[----:B------:R-:W-:-:S06]  /*41c0*/  NOP ;  /* 0x0000000000007918 */ /* 0x000fcc0000000000 */
[----:B------:R-:W-:Y:S06]  /*41d0*/  BAR.ARV 0x6, 0xa0 ;  /* 0x0182800000007b1d */ /* 0x000fec0000002000 */
[----:B------:R-:W4:Y:S01]  /*41e0*/  LDCU UR7, c[0x0][0x38c] ;  /* 0x00007180ff0777ac */ /* 0x000f220008000800 */
[----:B------:R-:W-:Y:S01]  /*41f0*/  IMAD.MOV.U32 R11, RZ, RZ, 0x1 ;  /* 0x00000001ff0b7424 */ /* 0x000fe200078e00ff */
[----:B------:R-:W-:Y:S01]  /*4200*/  CS2R R8, SRZ ;  /* 0x0000000000087805 */ /* 0x000fe2000001ff00 */
[----:B------:R-:W-:Y:S01]  /*4210*/  IMAD.MOV.U32 R10, RZ, RZ, RZ ;  /* 0x000000ffff0a7224 */ /* 0x000fe200078e00ff */
[----:B------:R-:W-:Y:S01]  /*4220*/  UMOV UR18, URZ ;  /* 0x000000ff00127c82 */ /* 0x000fe20008000000 */
[----:B------:R-:W-:Y:S01]  /*4230*/  UMOV UR17, URZ ;  /* 0x000000ff00117c82 */ /* 0x000fe20008000000 */
[----:B------:R-:W-:Y:S01]  /*4240*/  UMOV UR20, 0x0 ;  /* 0x0000000000147882 */ /* 0x000fe20000000000 */
[----:B------:R-:W-:Y:S01]  /*4250*/  UMOV UR21, 0x4200010 ;  /* 0x0420001000157882 */ /* 0x000fe20000000000 */
[----:B--2---:R-:W-:Y:S01]  /*4260*/  ULEA UR6, UR6, UR4, 0x18 ;  /* 0x0000000406067291 */ /* 0x004fe2000f8ec0ff */
[----:B------:R-:W2:Y:S03]  /*4270*/  LDCU UR4, c[0x0][0x38c] ;  /* 0x00007180ff0477ac */ /* 0x000ea60008000800 */
[----:B------:R-:W-:-:S02]  /*4280*/  UIADD3 UR11, UPT, UPT, UR6, 0x4600, URZ ;  /* 0x00004600060b7890 */ /* 0x000fc4000fffe0ff */
[----:B----4-:R-:W-:-:S03]  /*4290*/  UIADD3 UR7, UPT, UPT, UR7, 0xf, URZ ;  /* 0x0000000f07077890 */ /* 0x010fc6000fffe0ff */
[----:B-1----:R-:W1:Y:S01]  /*42a0*/  LDS R0, [UR6+0x320] ;  /* 0x00032006ff007984 */ /* 0x002e620008000800 */
[----:B------:R-:W-:Y:S02]  /*42b0*/  UIADD3 UR12, UPT, UPT, UR6, 0x15600, URZ ;  /* 0x00015600060c7890 */ /* 0x000fe4000fffe0ff */
[----:B------:R-:W-:Y:S02]  /*42c0*/  USHF.R.S32.HI UR5, URZ, 0x1f, UR7 ;  /* 0x0000001fff057899 */ /* 0x000fe40008011407 */
[----:B------:R-:W-:Y:S02]  /*42d0*/  USHF.R.U32.HI UR11, URZ, 0x4, UR11 ;  /* 0x00000004ff0b7899 */ /* 0x000fe4000801160b */
[----:B------:R-:W-:Y:S02]  /*42e0*/  ULEA.HI UR5, UR5, UR7, URZ, 0x4 ;  /* 0x0000000705057291 */ /* 0x000fe4000f8f20ff */
[----:B------:R-:W-:Y:S02]  /*42f0*/  USHF.R.U32.HI UR12, URZ, 0x4, UR12 ;  /* 0x00000004ff0c7899 */ /* 0x000fe4000801160c */
[----:B------:R-:W-:-:S02]  /*4300*/  USHF.R.S32.HI UR5, URZ, 0x4, UR5 ;  /* 0x00000004ff057899 */ /* 0x000fc40008011405 */
[----:B------:R-:W-:Y:S02]  /*4310*/  ULOP3.LUT UR11, UR11, 0x3fff, URZ, 0xc0, !UPT ;  /* 0x00003fff0b0b7892 */ /* 0x000fe4000f8ec0ff */
[----:B------:R-:W-:Y:S02]  /*4320*/  UISETP.LT.AND UP0, UPT, UR5, 0x1, UPT ;  /* 0x000000010500788c */ /* 0x000fe4000bf01270 */
[----:B------:R-:W-:Y:S02]  /*4330*/  ULOP3.LUT UR12, UR12, 0x3fff, URZ, 0xc0, !UPT ;  /* 0x00003fff0c0c7892 */ /* 0x000fe4000f8ec0ff */
[----:B------:R-:W-:Y:S02]  /*4340*/  USEL UR10, UR5, 0x1, !UP0 ;  /* 0x00000001050a7887 */ /* 0x000fe4000c000000 */
[----:B------:R-:W-:Y:S02]  /*4350*/  ULOP3.LUT UR11, UR11, 0x10000, URZ, 0xfc, !UPT ;  /* 0x000100000b0b7892 */ /* 0x000fe4000f8efcff */
[----:B------:R-:W-:-:S02]  /*4360*/  ULOP3.LUT UR12, UR12, 0x10000, URZ, 0xfc, !UPT ;  /* 0x000100000c0c7892 */ /* 0x000fc4000f8efcff */
[----:B------:R-:W-:Y:S02]  /*4370*/  UIADD3 UR10, UPT, UPT, -UR10, URZ, URZ ;  /* 0x000000ff0a0a7290 */ /* 0x000fe4000fffe1ff */
[----:B--2---:R-:W-:Y:S01]  /*4380*/  UISETP.GE.AND UP3, UPT, UR4, 0x1, UPT ;  /* 0x000000010400788c */ /* 0x004fe2000bf66270 */
[----:B-1----:R-:W-:-:S15]  /*4390*/  R2UR UR19, R0 ;  /* 0x00000000001372ca */ /* 0x002fde00000e0000 */
.L_x_90:
[----:B------:R-:W-:Y:S02]  /*43a0*/  LEA R0, R10, UR6, 0x3 ;  /* 0x000000060a007c11 */ /* 0x000fe4000f8e18ff */
[----:B------:R-:W-:Y:S02]  /*43b0*/  SHF.L.U32 R5, R9, 0x1f, RZ ;  /* 0x0000001f09057819 */ /* 0x000fe400000006ff */
[----:B------:R-:W-:Y:S01]  /*43c0*/  PLOP3.LUT P0, PT, PT, PT, UP3, 0x80, 0x8 ;  /* 0x000000000008781c */ /* 0x000fe20003f0f038 */
[----:B------:R-:W-:Y:S01]  /*43d0*/  VIADD R3, R0, 0x280 ;  /* 0x0000028000037836 */ /* 0x000fe20000000000 */
[----:B-1----:R-:W1:Y:S02]  /*43e0*/  SYNCS.PHASECHK.TRANS64.TRYWAIT P1, [R0+URZ+0x270], R5 ;  /* 0x00027005000075a7 */ /* 0x002e6400080211ff */
[----:B-1--4-:R-:W-:Y:S09]  /*43f0*/  @!P1 BRA `(.L_x_84) ;  /* 0x0000005c00409947 */ /* 0x012ff20003800000 */
.L_x_237:
[----:B------:R-:W-:Y:S01]  /*4400*/  LEA R4, R10, UR6, 0x4 ;  /* 0x000000060a047c11 */ /* 0x000fe2000f8e20ff */
[----:B------:R-:W-:Y:S01]  /*4410*/  @UP3 ULEA UR4, UR17, UR6, 0x3 ;  /* 0x0000000611043291 */ /* 0x000fe2000f8e18ff */
[----:B------:R-:W-:Y:S01]  /*4420*/  PLOP3.LUT P2, PT, PT, PT, PT, 0x80, 0x8 ;  /* 0x000000000008781c */ /* 0x000fe20003f4f070 */
[----:B------:R-:W-:Y:S01]  /*4430*/  ULEA UR9, UR18, UR6, 0x3 ;  /* 0x0000000612097291 */ /* 0x000fe2000f8e18ff */
[----:B------:R-:W-:Y:S02]  /*4440*/  PRMT R3, RZ, 0x654, R3 ;  /* 0x00000654ff037816 */ /* 0x000fe40000000003 */
[----:B-1----:R-:W1:Y:S01]  /*4450*/  LDS.128 R4, [R4+0x300] ;  /* 0x0003000004047984 */ /* 0x002e620000000c00 */
[----:B------:R-:W-:Y:S02]  /*4460*/  @P0 SHF.L.U32 R2, R8, 0x1f, RZ ;  /* 0x0000001f08020819 */ /* 0x000fe400000006ff */
[----:B------:R-:W-:Y:S01]  /*4470*/  SHF.L.U32 R0, R11, 0x1f, RZ ;  /* 0x0000001f0b007819 */ /* 0x000fe200000006ff */
[----:B------:R-:W-:Y:S01]  /*4480*/  @!PT LDS RZ, [RZ] ;  /* 0x00000000fffff984 */ /* 0x000fe20000000800 */
[----:B------:R-:W-:Y:S01]  /*4490*/  @!PT LDS RZ, [RZ] ;  /* 0x00000000fffff984 */ /* 0x000fe20000000800 */
[----:B------:R-:W-:Y:S01]  /*44a0*/  @!PT LDS RZ, [RZ] ;  /* 0x00000000fffff984 */ /* 0x000fe20000000800 */
[----:B------:R-:W-:Y:S01]  /*44b0*/  @!PT LDS RZ, [RZ] ;  /* 0x00000000fffff984 */ /* 0x000fe20000000800 */
[----:B------:R2:W-:Y:S06]  /*44c0*/  MEMBAR.ALL.CTA ;  /* 0x0000000000007992 */ /* 0x0005ec0000008000 */
[----:B--2---:R-:W2:Y:S02]  /*44d0*/  FENCE.VIEW.ASYNC.S ;  /* 0x00000000000073c6 */ /* 0x004ea40000000000 */
[----:B--2---:R2:W-:Y:S01]  /*44e0*/  SYNCS.ARRIVE.TRANS64.RED.A1T0 RZ, [R3+URZ], RZ ;  /* 0x000000ff03ff79a7 */ /* 0x0045e200081004ff */
[----:B------:R2:W4:Y:S01]  /*44f0*/  @P0 SYNCS.PHASECHK.TRANS64.TRYWAIT P2, [UR4], R2 ;  /* 0x00000002ff0005a7 */ /* 0x0005220008041104 */
[----:B-1----:R-:W-:Y:S01]  /*4500*/  LOP3.LUT P1, RZ, R6, 0x1, RZ, 0xc0, !PT ;  /* 0x0000000106ff7812 */ /* 0x002fe2000782c0ff */
[----:B------:R-:W1:Y:S02]  /*4510*/  SYNCS.PHASECHK.TRANS64.TRYWAIT P0, [UR9+0x2b0], R0 ;  /* 0x0002b000ff0075a7 */ /* 0x000e640008001109 */
[----:B-12-4-:R-:W-:Y:S10]  /*4520*/  @!P0 BRA `(.L_x_85) ;  /* 0x0000005c00088947 */ /* 0x016ff40003800000 */
.L_x_239:
[----:B------:R-:W-:Y:S01]  /*4530*/  IADD3 R10, PT, PT, R10, 0x1, RZ ;  /* 0x000000010a0a7810 */ /* 0x000fe20007ffe0ff */
[----:B------:R-:W-:Y:S06]  /*4540*/  BRA.U !UP3, `(.L_x_86) ;  /* 0x000000010ba07547 */ /* 0x000fec000b800000 */
[----:B------:R-:W-:Y:S02]  /*4550*/  ULEA.HI UR8, UR18, UR18, URZ, 0x1 ;  /* 0x0000001212087291 */ /* 0x000fe4000f8f08ff */
[----:B------:R-:W-:Y:S02]  /*4560*/  UPLOP3.LUT UP4, UPT, UPT, UPT, UPT, 0x40, 0x4 ;  /* 0x000000000004789c */ /* 0x000fe40003f8e870 */
[----:B------:R-:W-:Y:S02]  /*4570*/  USHF.L.U32 UR4, UR8, 0x6, URZ ;  /* 0x0000000608047899 */ /* 0x000fe400080006ff */
[----:B------:R-:W-:Y:S02]  /*4580*/  ULOP3.LUT UR8, UR8, 0xffe, URZ, 0xc0, !UPT ;  /* 0x00000ffe08087892 */ /* 0x000fe4000f8ec0ff */
[----:B------:R-:W-:Y:S02]  /*4590*/  ULOP3.LUT UR4, UR4, 0xffffff80, URZ, 0xc0, !UPT ;  /* 0xffffff8004047892 */ /* 0x000fe4000f8ec0ff */
[----:B------:R-:W-:-:S02]  /*45a0*/  UIADD3 UR8, UPT, UPT, -UR8, UR18, URZ ;  /* 0x0000001208087290 */ /* 0x000fc4000fffe1ff */
[----:B------:R-:W-:Y:S01]  /*45b0*/  UIADD3 UR4, UPT, UPT, UR19, UR4, URZ ;  /* 0x0000000413047290 */ /* 0x000fe2000fffe0ff */
[----:B------:R-:W-:Y:S01]  /*45c0*/  UMOV UR16, UR10 ;  /* 0x0000000a00107c82 */ /* 0x000fe20008000000 */
[----:B------:R-:W-:Y:S02]  /*45d0*/  UMOV UR15, UR5 ;  /* 0x00000005000f7c82 */ /* 0x000fe40008000000 */
[----:B------:R-:W-:Y:S01]  /*45e0*/  ULEA UR8, UR8, UR4, 0x14 ;  /* 0x0000000408087291 */ /* 0x000fe2000f8ea0ff */
[----:B------:R-:W-:-:S11]  /*45f0*/  UMOV UR14, UR17 ;  /* 0x00000011000e7c82 */ /* 0x000fd60008000000 */
.L_x_89:
[----:B------:R-:W-:Y:S02]  /*4600*/  UIADD3 UR16, UPT, UPT, UR16, 0x1, URZ ;  /* 0x0000000110107890 */ /* 0x000fe4000fffe0ff */
[----:B--2---:R-:W-:Y:S02]  /*4610*/  ULEA UR7, UR14, UR6, 0x3 ;  /* 0x000000060e077291 */ /* 0x004fe4000f8e18ff */
[----:B------:R-:W-:Y:S01]  /*4620*/  UISETP.NE.AND UP0, UPT, UR16, URZ, UPT ;  /* 0x000000ff1000728c */ /* 0x000fe2000bf05270 */
[----:B----4-:R-:W-:Y:S10]  /*4630*/  @P2 BRA `(.L_x_87) ;  /* 0x00000000000c2947 */ /* 0x010ff40003800000 */
[----:B-1----:R-:W-:Y:S04]  /*4640*/  SHF.L.U32 R3, R8, 0x1f, RZ ;  /* 0x0000001f08037819 */ /* 0x002fe800000006ff */
[----:B------:R-:W1:Y:S02]  /*4650*/  SYNCS.PHASECHK.TRANS64.TRYWAIT P0, [UR7], R3 ;  /* 0x00000003ff0075a7 */ /* 0x000e640008001107 */
[----:B-1----:R-:W-:Y:S05]  /*4660*/  @!P0 BRA `(.L_x_88) ;  /* 0x0000005800d08947 */ /* 0x002fea0003800000 */
.L_x_87:
[----:B------:R-:W-:Y:S01]  /*4670*/  UISETP.NE.AND UP1, UPT, UR15, 0x1, UPT ;  /* 0x000000010f00788c */ /* 0x000fe2000bf25270 */
[----:B------:R-:W-:Y:S01]  /*4680*/  PLOP3.LUT P2, PT, PT, PT, PT, 0x80, 0x8 ;  /* 0x000000000008781c */ /* 0x000fe20003f4f070 */
[----:B------:R-:W-:Y:S02]  /*4690*/  UIADD3 UR17, UPT, UPT, UR14, 0x1, URZ ;  /* 0x000000010e117890 */ /* 0x000fe4000fffe0ff */
[----:B------:R-:W-:Y:S02]  /*46a0*/  ULEA UR22, UR14, UR12, 0x8 ;  /* 0x0000000c0e167291 */ /* 0x000fe4000f8e40ff */
[----:B------:R-:W-:Y:S01]  /*46b0*/  UISETP.NE.AND UP2, UPT, UR17, 0x22, UPT ;  /* 0x000000221100788c */ /* 0x000fe2000bf45270 */
[----:B------:R-:W-:Y:S01]  /*46c0*/  PLOP3.LUT P0, PT, PT, PT, UP1, 0x80, 0x8 ;  /* 0x000000000008781c */ /* 0x000fe20003f0f018 */
[----:B------:R-:W-:Y:S02]  /*46d0*/  ULEA UR24, UR14, UR11, 0x7 ;  /* 0x0000000b0e187291 */ /* 0x000fe4000f8e38ff */
[----:B------:R-:W-:Y:S02]  /*46e0*/  USEL UR13, URZ, 0x1, UP2 ;  /* 0x00000001ff0d7887 */ /* 0x000fe40009000000 */
[----:B------:R-:W-:Y:S02]  /*46f0*/  USEL UR17, UR17, URZ, UP2 ;  /* 0x000000ff11117287 */ /* 0x000fe40009000000 */
[----:B------:R-:W-:Y:S02]  /*4700*/  UIADD3 UR7, UPT, UPT, UR7, 0x110, URZ ;  /* 0x0000011007077890 */ /* 0x000fe4000fffe0ff */
[----:B------:R-:W-:Y:S01]  /*4710*/  @UP1 ULEA UR4, UR17, UR6, 0x3 ;  /* 0x0000000611041291 */ /* 0x000fe2000f8e18ff */
[----:B------:R-:W-:Y:S01]  /*4720*/  LOP3.LUT R8, R8, UR13, RZ, 0x3c, !PT ;  /* 0x0000000d08087c12 */ /* 0x000fe2000f8e3cff */
[----:B------:R-:W-:Y:S01]  /*4730*/  UMOV UR23, 0xc0004010 ;  /* 0xc000401000177882 */ /* 0x000fe20000000000 */
[----:B------:R-:W-:Y:S01]  /*4740*/  UMOV UR25, 0xc0004010 ;  /* 0xc000401000197882 */ /* 0x000fe20000000000 */
[----:B------:R-:W-:Y:S01]  /*4750*/  UIADD3 UR15, UPT, UPT, UR15, -0x1, URZ ;  /* 0xffffffff0f0f7890 */ /* 0x000fe2000fffe0ff */
[----:B-1----:R-:W-:Y:S01]  /*4760*/  @P0 SHF.L.U32 R0, R8, 0x1f, RZ ;  /* 0x0000001f08000819 */ /* 0x002fe200000006ff */
[----:B------:R-:W-:Y:S03]  /*4770*/  UMOV UR14, UR17 ;  /* 0x00000011000e7c82 */ /* 0x000fe60008000000 */
[----:B------:R2:W4:Y:S01]  /*4780*/  @P0 SYNCS.PHASECHK.TRANS64.TRYWAIT P2, [UR4], R0 ;  /* 0x00000000ff0005a7 */ /* 0x0005220008041104 */
[----:B------:R2:W-:Y:S01]  /*4790*/  UTCHMMA gdesc[UR24], gdesc[UR22], tmem[UR8], tmem[UR20], idesc[UR21], UP4 ;  /* 0x00ff1416180075ea */ /* 0x0005e2000a000008 */
[----:B------:R-:W-:Y:S01]  /*47a0*/  UPLOP3.LUT UP4, UPT, UPT, UPT, UPT, 0x80, 0x8 ;  /* 0x000000000008789c */ /* 0x000fe20003f8f070 */
[----:B------:R2:W-:Y:S01]  /*47b0*/  UTCBAR [UR7], URZ ;  /* 0x000000ff070073e9 */ /* 0x0005e200080000ff */
[----:B------:R-:W-:Y:S09]  /*47c0*/  BRA.U UP0, `(.L_x_89) ;  /* 0xfffffffd008c7547 */ /* 0x000ff2000b83ffff */
.L_x_86:
[----:B------:R-:W-:Y:S01]  /*47d0*/  UIADD3 UR18, UPT, UPT, UR18, 0x1, URZ ;  /* 0x0000000112127890 */ /* 0x000fe2000fffe0ff */
[C---:B------:R-:W-:Y:S01]  /*47e0*/  ISETP.NE.AND P0, PT, R10.reuse, 0x2, PT ;  /* 0x000000020a00780c */ /* 0x040fe20003f05270 */
[----:B------:R-:W-:Y:S02]  /*47f0*/  UIADD3 UR9, UPT, UPT, UR9, 0x290, URZ ;  /* 0x0000029009097890 */ /* 0x000fe4000fffe0ff */
[----:B------:R-:W-:Y:S01]  /*4800*/  UISETP.NE.AND UP0, UPT, UR18, 0x4, UPT ;  /* 0x000000041200788c */ /* 0x000fe2000bf05270 */
[----:B-12---:R-:W-:Y:S02]  /*4810*/  SEL R0, RZ, 0x1, P0 ;  /* 0x00000001ff007807 */ /* 0x006fe40000000000 */
[----:B------:R-:W-:Y:S01]  /*4820*/  SEL R10, R10, RZ, P0 ;  /* 0x000000ff0a0a7207 */ /* 0x000fe20000000000 */
[----:B------:R-:W-:Y:S01]  /*4830*/  USEL UR4, URZ, 0x1, UP0 ;  /* 0x00000001ff047887 */ /* 0x000fe20008000000 */
[----:B------:R-:W-:Y:S01]  /*4840*/  LOP3.LUT R9, R9, R0, RZ, 0x3c, !PT ;  /* 0x0000000009097212 */ /* 0x000fe200078e3cff */
[----:B------:R-:W-:Y:S01]  /*4850*/  USEL UR18, UR18, URZ, UP0 ;  /* 0x000000ff12127287 */ /* 0x000fe20008000000 */
[----:B------:R1:W-:Y:S03]  /*4860*/  UTCBAR [UR9], URZ ;  /* 0x000000ff090073e9 */ /* 0x0003e600080000ff */
[----:B------:R-:W-:Y:S01]  /*4870*/  LOP3.LUT R11, R11, UR4, RZ, 0x3c, !PT ;  /* 0x000000040b0b7c12 */ /* 0x000fe2000f8e3cff */
[----:B------:R-:W-:Y:S07]  /*4880*/  @P1 BRA `(.L_x_90) ;  /* 0xfffffff800c41947 */ /* 0x000fee000383ffff */
[----:B------:R-:W2:Y:S01]  /*4890*/  S2UR UR4, SR_CgaCtaId ;  /* 0x00000000000479c3 */ /* 0x000ea20000008800 */
[----:B------:R-:W-:Y:S01]  /*48a0*/  ELECT P0, URZ, PT ;  /* 0x0000000000ff782f */ /* 0x000fe20003800000 */
[----:B------:R-:W-:Y:S01]  /*48b0*/  IMAD.MOV.U32 R0, RZ, RZ, 0x1 ;  /* 0x00000001ff007424 */ /* 0x000fe200078e00ff */
[----:B------:R-:W-:Y:S01]  /*48c0*/  UIADD3 UR6, UPT, UPT, UR6, 0x2b0, URZ ;  /* 0x000002b006067890 */ /* 0x000fe2000fffe0ff */
[----:B------:R-:W-:Y:S01]  /*48d0*/  SHF.L.U32 R3, R11, 0x1f, RZ ;  /* 0x0000001f0b037819 */ /* 0x000fe200000006ff */
[----:B------:R-:W-:-:S03]  /*48e0*/  UMOV UR5, 0x40 ;  /* 0x0000004000057882 */ /* 0x000fc60000000000 */
[----:B------:R-:W-:Y:S01]  /*48f0*/  UVIRTCOUNT.DEALLOC.SMPOOL 0x80 ;  /* 0x000000800000784c */ /* 0x000fe20000000000 */
[----:B--2---:R-:W-:Y:S02]  /*4900*/  ULEA UR4, UR4, UR5, 0x18 ;  /* 0x0000000504047291 */ /* 0x004fe4000f8ec0ff */
[----:B------:R-:W-:-:S07]  /*4910*/  ULEA UR5, UR18, UR6, 0x3 ;  /* 0x0000000612057291 */ /* 0x000fce000f8e18ff */
[----:B------:R2:W-:Y:S02]  /*4920*/  @P0 STS.U8 [UR4+0x1c], R0 ;  /* 0x00001c00ff000988 */ /* 0x0005e40008000004 */
[----:B------:R-:W3:Y:S02]  /*4930*/  SYNCS.PHASECHK.TRANS64.TRYWAIT P0, [UR5], R3 ;  /* 0x00000003ff0075a7 */ /* 0x000ee40008001105 */
[----:B--23--:R-:W-:Y:S05]  /*4940*/  @!P0 BRA `(.L_x_91) ;  /* 0x0000005800308947 */ /* 0x00cfea0003800000 */
.L_x_242:
[----:B------:R-:W-:-:S04]  /*4950*/  UIADD3 UR7, UPT, UPT, UR18, 0x1, URZ ;  /* 0x0000000112077890 */ /* 0x000fc8000fffe0ff */
[----:B------:R-:W-:-:S04]  /*4960*/  UISETP.NE.AND UP0, UPT, UR7, 0x4, UPT ;  /* 0x000000040700788c */ /* 0x000fc8000bf05270 */
[----:B------:R-:W-:Y:S02]  /*4970*/  USEL UR8, URZ, 0x1, UP0 ;  /* 0x00000001ff087887 */ /* 0x000fe40008000000 */
[----:B------:R-:W-:-:S04]  /*4980*/  USEL UR7, UR7, URZ, UP0 ;  /* 0x000000ff07077287 */ /* 0x000fc80008000000 */
[----:B------:R-:W-:Y:S01]  /*4990*/  ULEA UR5, UR7, UR6, 0x3 ;  /* 0x0000000607057291 */ /* 0x000fe2000f8e18ff */
[----:B------:R-:W-:-:S04]  /*49a0*/  LOP3.LUT R2, R11, UR8, RZ, 0x3c, !PT ;  /* 0x000000080b027c12 */ /* 0x000fc8000f8e3cff */
[----:B--2---:R-:W-:-:S04]  /*49b0*/  SHF.L.U32 R3, R2, 0x1f, RZ ;  /* 0x0000001f02037819 */ /* 0x004fc800000006ff */
[----:B------:R-:W2:Y:S02]  /*49c0*/  SYNCS.PHASECHK.TRANS64.TRYWAIT P0, [UR5], R3 ;  /* 0x00000003ff0075a7 */ /* 0x000ea40008001105 */
[----:B--2---:R-:W-:Y:S05]  /*49d0*/  @!P0 BRA `(.L_x_92) ;  /* 0x0000005800248947 */ /* 0x004fea0003800000 */
.L_x_244:
        /* <DEDUP_REMOVED lines=9> */
.L_x_246:
[----:B------:R-:W-:-:S04]  /*4a70*/  UIADD3 UR7, UPT, UPT, UR7, 0x1, URZ ;  /* 0x0000000107077890 */ /* 0x000fc8000fffe0ff */
[----:B------:R-:W-:-:S04]  /*4a80*/  UISETP.NE.AND UP0, UPT, UR7, 0x4, UPT ;  /* 0x000000040700788c */ /* 0x000fc8000bf05270 */
[----:B------:R-:W-:Y:S02]  /*4a90*/  USEL UR5, URZ, 0x1, UP0 ;  /* 0x00000001ff057887 */ /* 0x000fe40008000000 */
[----:B------:R-:W-:-:S04]  /*4aa0*/  USEL UR7, UR7, URZ, UP0 ;  /* 0x000000ff07077287 */ /* 0x000fc80008000000 */
[----:B------:R-:W-:Y:S01]  /*4ab0*/  ULEA UR7, UR7, UR6, 0x3 ;  /* 0x0000000607077291 */ /* 0x000fe2000f8e18ff */
[----:B--2---:R-:W-:-:S04]  /*4ac0*/  LOP3.LUT R3, R2, UR5, RZ, 0x3c, !PT ;  /* 0x0000000502037c12 */ /* 0x004fc8000f8e3cff */
[----:B------:R-:W-:-:S04]  /*4ad0*/  SHF.L.U32 R3, R3, 0x1f, RZ ;  /* 0x0000001f03037819 */ /* 0x000fc800000006ff */
[----:B------:R-:W2:Y:S02]  /*4ae0*/  SYNCS.PHASECHK.TRANS64.TRYWAIT P0, [UR7], R3 ;  /* 0x00000003ff0075a7 */ /* 0x000ea40008001107 */
[----:B--2---:R-:W-:Y:S05]  /*4af0*/  @!P0 BRA `(.L_x_94) ;  /* 0x00000058000c8947 */ /* 0x004fea0003800000 */
.L_x_248:
[----:B------:R-:W-:Y:S01]  /*4b00*/  NOP ;  /* 0x0000000000007918 */ /* 0x000fe20000000000 */
[----:B--2---:R-:W2:Y:S01]  /*4b10*/  LDS R0, [UR4+0x14] ;  /* 0x00001404ff007984 */ /* 0x004ea20008000800 */
[----:B------:R-:W-:Y:S01]  /*4b20*/  ULOP3.LUT UR6, UR19, 0xffff, URZ, 0xc0, !UPT ;  /* 0x0000ffff13067892 */ /* 0x000fe2000f8ec0ff */
[----:B------:R-:W-:Y:S01]  /*4b30*/  UMOV UR8, 0xffff ;  /* 0x0000ffff00087882 */ /* 0x000fe20000000000 */
[----:B------:R-:W-:Y:S02]  /*4b40*/  UMOV UR5, 0x1 ;  /* 0x0000000100057882 */ /* 0x000fe40000000000 */
[----:B------:R-:W-:-:S04]  /*4b50*/  USHF.R.U32.HI UR6, URZ, 0x5, UR6 ;  /* 0x00000005ff067899 */ /* 0x000fc80008011606 */
[----:B------:R-:W-:Y:S02]  /*4b60*/  USHF.L.U32 UR8, UR8, UR6, URZ ;  /* 0x0000000608087299 */ /* 0x000fe400080006ff */
[----:B------:R-:W-:-:S04]  /*4b70*/  USHF.L.U32 UR5, UR5, UR6, URZ ;  /* 0x0000000605057299 */ /* 0x000fc800080006ff */
[----:B--2---:R-:W-:-:S04]  /*4b80*/  LOP3.LUT R0, R0, UR8, RZ, 0xc0, !PT ;  /* 0x0000000800007c12 */ /* 0x004fc8000f8ec0ff */
[----:B------:R-:W-:-:S13]  /*4b90*/  ISETP.NE.AND P0, PT, R0, UR8, PT ;  /* 0x0000000800007c0c */ /* 0x000fda000bf05270 */
[----:B------:R-:W-:Y:S05]  /*4ba0*/  @P0 BRA `(.L_x_95) ;  /* 0x0000000000580947 */ /* 0x000fea0003800000 */
[----:B------:R-:W2:Y:S02]  /*4bb0*/  LDS R0, [UR4+0x18] ;  /* 0x00001804ff007984 */ /* 0x000ea40008000800 */
[----:B--2---:R-:W-:-:S04]  /*4bc0*/  LOP3.LUT R0, R0, UR5, RZ, 0xc0, !PT ;  /* 0x0000000500007c12 */ /* 0x004fc8000f8ec0ff */
[----:B------:R-:W-:-:S13]  /*4bd0*/  ISETP.NE.AND P0, PT, R0, UR5, PT ;  /* 0x0000000500007c0c */ /* 0x000fda000bf05270 */
[----:B------:R-:W-:Y:S05]  /*4be0*/  @P0 BRA `(.L_x_96) ;  /* 0x00000000003c0947 */ /* 0x000fea0003800000 */
[----:B------:R-:W2:Y:S01]  /*4bf0*/  S2R R2, SR_LANEID ;  /* 0x0000000000027919 */ /* 0x000ea20000000000 */
[----:B------:R-:W-:Y:S01]  /*4c00*/  ULOP3.LUT UR8, URZ, UR8, URZ, 0x33, !UPT ;  /* 0x00000008ff087292 */ /* 0x000fe2000f8e33ff */
[----:B------:R-:W-:Y:S01]  /*4c10*/  LOP3.LUT R4, RZ, UR5, RZ, 0x33, !PT ;  /* 0x00000005ff047c12 */ /* 0x000fe2000f8e33ff */
[----:B------:R-:W-:Y:S02]  /*4c20*/  VOTEU.ANY UR7, UPT, PT ;  /* 0x0000000000077886 */ /* 0x000fe400038e0100 */
[----:B------:R-:W-:Y:S01]  /*4c30*/  UFLO.U32 UR7, UR7 ;  /* 0x00000007000772bd */ /* 0x000fe200080e0000 */
[----:B------:R-:W3:Y:S01]  /*4c40*/  REDUX UR5, R4 ;  /* 0x00000000040573c4 */ /* 0x000ee20000000000 */
[----:B------:R-:W-:-:S06]  /*4c50*/  IMAD.U32 R0, RZ, RZ, UR8 ;  /* 0x00000008ff007e24 */ /* 0x000fcc000f8e00ff */
[----:B------:R1:W-:Y:S01]  /*4c60*/  UTCATOMSWS.AND URZ, UR8 ;  /* 0x0000000800ff79e3 */ /* 0x0003e20008000000 */
[----:B------:R-:W4:Y:S01]  /*4c70*/  REDUX UR6, R0 ;  /* 0x00000000000673c4 */ /* 0x000f220000000000 */
[----:B--2---:R-:W-:Y:S01]  /*4c80*/  ISETP.EQ.U32.AND P0, PT, R2, UR7, PT ;  /* 0x0000000702007c0c */ /* 0x004fe2000bf02070 */
[----:B---3--:R-:W-:Y:S01]  /*4c90*/  IMAD.U32 R2, RZ, RZ, UR5 ;  /* 0x00000005ff027e24 */ /* 0x008fe2000f8e00ff */
[----:B----4-:R-:W-:-:S11]  /*4ca0*/  MOV R3, UR6 ;  /* 0x0000000600037c02 */ /* 0x010fd60008000f00 */
[----:B------:R1:W-:Y:S04]  /*4cb0*/  @P0 ATOMS.AND RZ, [UR4+0x14], R3 ;  /* 0x00001403ffff098c */ /* 0x0003e8000a800004 */
[----:B------:R1:W-:Y:S01]  /*4cc0*/  @P0 ATOMS.AND RZ, [UR4+0x18], R2 ;  /* 0x00001802ffff098c */ /* 0x0003e2000a800004 */
[----:B------:R-:W-:Y:S05]  /*4cd0*/  BRA `(.L_x_97) ;  /* 0x0000000000147947 */ /* 0x000fea0003800000 */
.L_x_96:
[----:B------:R-:W-:Y:S02]  /*4ce0*/  MOV R2, 0x4d00 ;  /* 0x00004d0000027802 */ /* 0x000fe40000000f00 */
[----:B-1--45:R-:W-:Y:S05]  /*4cf0*/  CALL.REL.NOINC `($__internal_0_$__cuda_sm10x_tcgen05_guardrail_trap_col_being_dealloced_not_returned_by_alloc) ;  /* 0x0000005800f47944 */ /* 0x032fea0003c00000 */
[----:B------:R-:W-:Y:S05]  /*4d00*/  BRA `(.L_x_97) ;  /* 0x0000000000087947 */ /* 0x000fea0003800000 */
.L_x_95:
[----:B------:R-:W-:Y:S02]  /*4d10*/  MOV R2, 0x4d30 ;  /* 0x00004d3000027802 */ /* 0x000fe40000000f00 */
[----:B-1--45:R-:W-:Y:S05]  /*4d20*/  CALL.REL.NOINC `($__internal_2_$__cuda_sm10x_tcgen05_guardrail_trap_unallocated_columns_being_dealloced) ;  /* 0x0000005c00007944 */ /* 0x032fea0003c00000 */
.L_x_97:
[----:B------:R-:W-:Y:S01]  /*4d30*/  NOP ;  /* 0x0000000000007918 */ /* 0x000fe20000000000 */
[----:B-1----:R-:W-:Y:S05]  /*4d40*/  EXIT ;  /* 0x000000000000794d */ /* 0x002fea0003800000 */
.L_x_79:
[----:B------:R-:W-:-:S09]  /*4d50*/  UISETP.NE.OR UP2, UPT, UR8, 0x3, !UP2 ;  /* 0x000000030800788c */ /* 0x000fd2000d745670 */
[----:B------:R-:W-:Y:S05]  /*4d60*/  BRA.U UP2, `(.L_x_98) ;  /* 0x0000001102147547 */ /* 0x000fea000b800000 */
[----:B------:R-:W1:Y:S01]  /*4d70*/  LDC R0, c[0x0][0xb30] ;  /* 0x0002cc00ff007b82 */ /* 0x000e620000000800 */
[----:B------:R-:W2:Y:S01]  /*4d80*/  LDCU.64 UR8, c[0x0][0x888] ;  /* 0x00011100ff0877ac */ /* 0x000ea20008000a00 */
[----:B------:R-:W-:Y:S02]  /*4d90*/  HFMA2 R25, -RZ, RZ, 0, 0 ;  /* 0x00000000ff197431 */ /* 0x000fe400000001ff */
[----:B------:R-:W-:Y:S01]  /*4da0*/  IMAD.MOV.U32 R32, RZ, RZ, 0x1 ;  /* 0x00000001ff207424 */ /* 0x000fe200078e00ff */
[----:B------:R-:W-:Y:S01]  /*4db0*/  MOV R23, 0x1000 ;  /* 0x0000100000177802 */ /* 0x000fe20000000f00 */
[----:B------:R-:W4:Y:S01]  /*4dc0*/  LDCU.64 UR4, c[0x0][0x890] ;  /* 0x00011200ff0477ac */ /* 0x000f220008000a00 */
[----:B------:R-:W-:Y:S01]  /*4dd0*/  IMAD.MOV.U32 R27, RZ, RZ, RZ ;  /* 0x000000ffff1b7224 */ /* 0x000fe200078e00ff */
[----:B------:R-:W3:Y:S01]  /*4de0*/  LDC R19, c[0x0][0x370] ;  /* 0x0000dc00ff137b82 */ /* 0x000ee20000000800 */
[----:B------:R-:W-:Y:S01]  /*4df0*/  UMOV UR7, 0x400 ;  /* 0x0000040000077882 */ /* 0x000fe20000000000 */
[----:B------:R-:W-:-:S02]  /*4e00*/  UPLOP3.LUT UP1, UPT, UPT, UPT, UPT, 0x40, 0x4 ;  /* 0x000000000004789c */ /* 0x000fc40003f2e870 */
[----:B------:R-:W-:-:S04]  /*4e10*/  ULEA UR7, UR37, UR7, 0x18 ;  /* 0x0000000725077291 */ /* 0x000fc8000f8ec0ff */
[----:B------:R-:W3:Y:S01]  /*4e20*/  LDC R2, c[0x0][0xb0c] ;  /* 0x0002c300ff027b82 */ /* 0x000ee20000000800 */
[----:B------:R-:W-:Y:S02]  /*4e30*/  UIADD3 UR13, UPT, UPT, UR7, 0x238, URZ ;  /* 0x00000238070d7890 */ /* 0x000fe4000fffe0ff */
[----:B--2---:R-:W-:Y:S02]  /*4e40*/  UISETP.NE.U32.AND UP2, UPT, UR8, URZ, UPT ;  /* 0x000000ff0800728c */ /* 0x004fe4000bf45070 */
[----:B------:R-:W-:Y:S02]  /*4e50*/  UIADD3 UR33, UPT, UPT, UR7, 0x220, URZ ;  /* 0x0000022007217890 */ /* 0x000fe4000fffe0ff */
[----:B----4-:R-:W-:Y:S01]  /*4e60*/  UISETP.NE.U32.AND UP3, UPT, UR4, URZ, UPT ;  /* 0x000000ff0400728c */ /* 0x010fe2000bf65070 */
[----:B------:R-:W2:Y:S01]  /*4e70*/  LDC R18, c[0x0][0xb20] ;  /* 0x0002c800ff127b82 */ /* 0x000ea20000000800 */
[----:B-1----:R-:W-:Y:S01]  /*4e80*/  ISETP.NE.AND P1, PT, R0, 0x1, PT ;  /* 0x000000010000780c */ /* 0x002fe20003f25270 */
[----:B------:R-:W-:-:S02]  /*4e90*/  UISETP.NE.AND.EX UP2, UPT, UR9, URZ, UPT, UP2 ;  /* 0x000000ff0900728c */ /* 0x000fc4000bf45320 */
[----:B------:R-:W-:Y:S02]  /*4ea0*/  UIADD3 UR25, UPT, UPT, UR7, 0x228, URZ ;  /* 0x0000022807197890 */ /* 0x000fe4000fffe0ff */
[----:B------:R-:W-:Y:S02]  /*4eb0*/  UIADD3 UR17, UPT, UPT, UR7, 0x230, URZ ;  /* 0x0000023007117890 */ /* 0x000fe4000fffe0ff */
[----:B------:R-:W1:Y:S01]  /*4ec0*/  LDC.64 R36, c[0x0][0x348] ;  /* 0x0000d200ff247b82 */ /* 0x000e620000000a00 */
[----:B------:R-:W-:Y:S02]  /*4ed0*/  UPRMT UR13, UR37, 0x654, UR13 ;  /* 0x00000654250d7896 */ /* 0x000fe4000800000d */
[----:B------:R-:W-:-:S05]  /*4ee0*/  UISETP.NE.AND.EX UP3, UPT, UR5, URZ, UPT, UP3 ;  /* 0x000000ff0500728c */ /* 0x000fca000bf65330 */
[----:B------:R-:W4:Y:S08]  /*4ef0*/  LDC.64 R16, c[0x0][0xb10] ;  /* 0x0002c400ff107b82 */ /* 0x000f300000000a00 */
[----:B------:R-:W1:Y:S08]  /*4f00*/  LDC.64 R6, c[0x0][0xb18] ;  /* 0x0002c600ff067b82 */ /* 0x000e700000000a00 */
[----:B------:R-:W1:Y:S08]  /*4f10*/  LDC.64 R4, c[0x0][0xb28] ;  /* 0x0002ca00ff047b82 */ /* 0x000e700000000a00 */
[----:B--23--:R-:W1:Y:S02]  /*4f20*/  LDC R22, c[0x0][0x374] ;  /* 0x0000dd00ff167b82 */ /* 0x00ce640000000800 */
.L_x_109:
[----:B------:R-:W-:Y:S02]  /*4f30*/  LEA R0, R27, UR7, 0x3 ;  /* 0x000000071b007c11 */ /* 0x000fe4000f8e18ff */
[----:B------:R-:W-:Y:S02]  /*4f40*/  SHF.L.U32 R3, R25, 0x1f, RZ ;  /* 0x0000001f19037819 */ /* 0x000fe400000006ff */
[----:B------:R-:W-:Y:S02]  /*4f50*/  LEA R28, R27, UR7, 0x4 ;  /* 0x000000071b1c7c11 */ /* 0x000fe4000f8e20ff */
[----:B--2---:R-:W2:Y:S02]  /*4f60*/  SYNCS.PHASECHK.TRANS64.TRYWAIT P0, [R0+URZ+0x270], R3 ;  /* 0x00027003000075a7 */ /* 0x004ea400080011ff */
[----:B--2---:R-:W-:Y:S05]  /*4f70*/  @!P0 BRA `(.L_x_99) ;  /* 0x0000005400048947 */ /* 0x004fea0003800000 */
.L_x_249:
[----:B------:R-:W-:Y:S01]  /*4f80*/  ISETP.GE.AND P0, PT, R26, 0x1, PT ;  /* 0x000000011a00780c */ /* 0x000fe20003f06270 */
[----:B------:R-:W3:Y:S01]  /*4f90*/  LDS.128 R28, [R28+0x300] ;  /* 0x000300001c1c7984 */ /* 0x000ee20000000c00 */
[----:B--2---:R-:W-:Y:S01]  /*4fa0*/  VIADD R0, R0, 0x280 ;  /* 0x0000028000007836 */ /* 0x004fe20000000000 */
[----:B------:R-:W-:Y:S01]  /*4fb0*/  @!PT LDS RZ, [RZ] ;  /* 0x00000000fffff984 */ /* 0x000fe20000000800 */
[----:B------:R-:W-:Y:S01]  /*4fc0*/  @!PT LDS RZ, [RZ] ;  /* 0x00000000fffff984 */ /* 0x000fe20000000800 */
[----:B------:R-:W-:Y:S01]  /*4fd0*/  @!PT LDS RZ, [RZ] ;  /* 0x00000000fffff984 */ /* 0x000fe20000000800 */
[----:B------:R-:W-:Y:S01]  /*4fe0*/  @!PT LDS RZ, [RZ] ;  /* 0x00000000fffff984 */ /* 0x000fe20000000800 */
[----:B------:R2:W-:Y:S06]  /*4ff0*/  MEMBAR.ALL.CTA ;  /* 0x0000000000007992 */ /* 0x0005ec0000008000 */
[----:B--2---:R-:W2:Y:S01]  /*5000*/  FENCE.VIEW.ASYNC.S ;  /* 0x00000000000073c6 */ /* 0x004ea20000000000 */
[----:B------:R-:W-:Y:S04]  /*5010*/  PRMT R0, RZ, 0x654, R0 ;  /* 0x00000654ff007816 */ /* 0x000fe80000000000 */
[----:B--2---:R2:W-:Y:S01]  /*5020*/  SYNCS.ARRIVE.TRANS64.RED.A1T0 RZ, [R0+URZ], RZ ;  /* 0x000000ff00ff79a7 */ /* 0x0045e200081004ff */
[----:B---3--:R-:W-:Y:S11]  /*5030*/  LOP3.LUT P3, RZ, R30, 0x1, RZ, 0xc0, !PT ;  /* 0x000000011eff7812 */ /* 0x008ff6000786c0ff */
[----:B------:R-:W-:Y:S02]  /*5040*/  @!UPT UIADD3 URZ, UPT, UPT, URZ, URZ, URZ ;  /* 0x000000fffffff290 */ /* 0x000fe4000fffe0ff */
[----:B------:R-:W-:Y:S02]  /*5050*/  @P3 MOV R13, R28 ;  /* 0x0000001c000d3202 */ /* 0x000fe40000000f00 */
[----:B------:R-:W-:Y:S01]  /*5060*/  @P3 LOP3.LUT R8, R29, 0xffff, RZ, 0xc0, !PT ;  /* 0x0000ffff1d083812 */ /* 0x000fe200078ec0ff */
[----:B--2---:R-:W-:Y:S06]  /*5070*/  @!P0 BRA `(.L_x_100) ;  /* 0x0000000000a48947 */ /* 0x004fec0003800000 */
[----:B-1---5:R-:W-:Y:S01]  /*5080*/  IMAD.HI.U32 R33, R22, R7, RZ ;  /* 0x0000000716217227 */ /* 0x022fe200078e00ff */
[----:B------:R-:W-:Y:S02]  /*5090*/  ISETP.NE.AND P0, PT, R6, 0x1, PT ;  /* 0x000000010600780c */ /* 0x000fe40003f05270 */
[----:B------:R-:W-:Y:S01]  /*50a0*/  ISETP.NE.AND P2, PT, R26, 0x1, PT ;  /* 0x000000011a00780c */ /* 0x000fe20003f45270 */
[----:B----4-:R-:W-:Y:S01]  /*50b0*/  IMAD.HI.U32 R34, R19, R16, RZ ;  /* 0x0000001013227227 */ /* 0x010fe200078e00ff */
[----:B------:R-:W-:Y:S02]  /*50c0*/  SHF.R.U32.HI R33, RZ, R18, R33 ;  /* 0x00000012ff217219 */ /* 0x000fe40000011621 */
[----:B------:R-:W-:Y:S01]  /*50d0*/  ISETP.NE.AND P4, PT, R2, 0x1, PT ;  /* 0x000000010200780c */ /* 0x000fe20003f85270 */
[----:B------:R-:W-:Y:S01]  /*50e0*/  IMAD.HI.U32 R38, R13, R16, RZ ;  /* 0x000000100d267227 */ /* 0x000fe200078e00ff */
[----:B------:R-:W-:Y:S02]  /*50f0*/  SHF.R.U32.HI R34, RZ, R17, R34 ;  /* 0x00000011ff227219 */ /* 0x000fe40000011622 */
[----:B------:R-:W-:Y:S01]  /*5100*/  SEL R3, R22, R33, !P0 ;  /* 0x0000002116037207 */ /* 0x000fe20004000000 */
[C---:B------:R-:W-:Y:S01]  /*5110*/  IMAD.HI.U32 R33, R8.reuse, R7, RZ ;  /* 0x0000000708217227 */ /* 0x040fe200078e00ff */
[----:B------:R-:W-:Y:S02]  /*5120*/  SEL R11, R19, R34, !P4 ;  /* 0x00000022130b7207 */ /* 0x000fe40006000000 */
[----:B------:R-:W-:Y:S01]  /*5130*/  SHF.R.U32.HI R38, RZ, R17, R38 ;  /* 0x00000011ff267219 */ /* 0x000fe20000011626 */
[----:B------:R-:W-:Y:S01]  /*5140*/  IMAD.HI.U32 R40, R3, R4, RZ ;  /* 0x0000000403287227 */ /* 0x000fe200078e00ff */
[----:B------:R-:W-:Y:S03]  /*5150*/  SHF.R.U32.HI R33, RZ, R18, R33 ;  /* 0x00000012ff217219 */ /* 0x000fe60000011621 */
[----:B------:R-:W-:Y:S01]  /*5160*/  IMAD.HI.U32 R34, R11, R4, RZ ;  /* 0x000000040b227227 */ /* 0x000fe200078e00ff */
[----:B------:R-:W-:Y:S02]  /*5170*/  @P2 SHF.R.U32.HI R3, RZ, R5, R40 ;  /* 0x00000005ff032219 */ /* 0x000fe40000011628 */
[----:B------:R-:W-:Y:S02]  /*5180*/  SEL R9, R8, R33, !P0 ;  /* 0x0000002108097207 */ /* 0x000fe40004000000 */
[----:B------:R-:W-:Y:S01]  /*5190*/  @P2 SHF.R.U32.HI R11, RZ, R5, R34 ;  /* 0x00000005ff0b2219 */ /* 0x000fe20000011622 */
[C---:B------:R-:W-:Y:S01]  /*51a0*/  IMAD R10, R26.reuse, R3, RZ ;  /* 0x000000031a0a7224 */ /* 0x040fe200078e02ff */
[----:B------:R-:W-:Y:S01]  /*51b0*/  SEL R3, R13, R38, !P4 ;  /* 0x000000260d037207 */ /* 0x000fe20006000000 */
[C---:B------:R-:W-:Y:S03]  /*51c0*/  IMAD.HI.U32 R14, R9.reuse, R4, RZ ;  /* 0x00000004090e7227 */ /* 0x040fe600078e00ff */
[----:B------:R-:W-:Y:S01]  /*51d0*/  ISETP.GE.AND P0, PT, R9, R10, PT ;  /* 0x0000000a0900720c */ /* 0x000fe20003f06270 */
[C---:B------:R-:W-:Y:S01]  /*51e0*/  IMAD R12, R26.reuse, R11, RZ ;  /* 0x0000000b1a0c7224 */ /* 0x040fe200078e02ff */
[-C--:B------:R-:W-:Y:S04]  /*51f0*/  SHF.R.U32.HI R14, RZ, R5.reuse, R14 ;  /* 0x00000005ff0e7219 */ /* 0x080fe8000001160e */
[----:B------:R-:W-:Y:S02]  /*5200*/  ISETP.GE.OR P0, PT, R3, R12, P0 ;  /* 0x0000000c0300720c */ /* 0x000fe40000706670 */
[----:B------:R-:W-:Y:S05]  /*5210*/  SEL R15, R9, R14, !P2 ;  /* 0x0000000e090f7207 */ /* 0x000fea0005000000 */
[----:B------:R-:W-:Y:S04]  /*5220*/  IMAD.MOV R14, RZ, RZ, -R15 ;  /* 0x000000ffff0e7224 */ /* 0x000fe800078e0a0f */
[----:B------:R-:W-:Y:S02]  /*5230*/  IMAD R14, R26, R14, R9 ;  /* 0x0000000e1a0e7224 */ /* 0x000fe400078e0209 */
[C---:B------:R-:W-:Y:S05]  /*5240*/  @!P0 IMAD.HI.U32 R10, R3.reuse, R4, RZ ;  /* 0x00000004030a8227 */ /* 0x040fea00078e00ff */
[----:B------:R-:W-:Y:S04]  /*5250*/  @!P0 SHF.R.U32.HI R10, RZ, R5, R10 ;  /* 0x00000005ff0a8219 */ /* 0x000fe8000001160a */
[----:B------:R-:W-:Y:S01]  /*5260*/  @!P0 SEL R0, R3, R10, !P2 ;  /* 0x0000000a03008207 */ /* 0x000fe20005000000 */
[----:B------:R-:W-:Y:S03]  /*5270*/  IMAD.MOV R10, RZ, RZ, -R3 ;  /* 0x000000ffff0a7224 */ /* 0x000fe600078e0a03 */
[----:B------:R-:W-:Y:S01]  /*5280*/  @!P0 IADD3 R15, PT, PT, R15, -R0, RZ ;  /* 0x800000000f0f8210 */ /* 0x000fe20007ffe0ff */
[----:B------:R-:W-:Y:S01]  /*5290*/  @!P0 IMAD R0, R11, R14, R0 ;  /* 0x0000000e0b008224 */ /* 0x000fe200078e0200 */
[----:B------:R-:W-:Y:S01]  /*52a0*/  IADD3 R11, PT, PT, -R9, RZ, RZ ;  /* 0x000000ff090b7210 */ /* 0x000fe20007ffe1ff */
[----:B------:R-:W-:Y:S02]  /*52b0*/  IMAD R13, R2, R10, R13 ;  /* 0x0000000a020d7224 */ /* 0x000fe400078e020d */
[----:B------:R-:W-:Y:S02]  /*52c0*/  @!P0 IMAD R9, R15, R26, R3 ;  /* 0x0000001a0f098224 */ /* 0x000fe400078e0203 */
[----:B------:R-:W-:Y:S02]  /*52d0*/  @!P0 IMAD.MOV.U32 R3, RZ, RZ, R0 ;  /* 0x000000ffff038224 */ /* 0x000fe400078e0000 */
[----:B------:R-:W-:Y:S02]  /*52e0*/  IMAD R8, R6, R11, R8 ;  /* 0x0000000b06087224 */ /* 0x000fe400078e0208 */
[----:B------:R-:W-:Y:S02]  /*52f0*/  IMAD R13, R3, R2, R13 ;  /* 0x00000002030d7224 */ /* 0x000fe400078e020d */
[----:B------:R-:W-:Y:S02]  /*5300*/  IMAD R8, R9, R6, R8 ;  /* 0x0000000609087224 */ /* 0x000fe400078e0208 */
.L_x_100:
[----:B------:R-:W-:Y:S05]  /*5310*/  BRA.U UP1, `(.L_x_101) ;  /* 0x0000000101107547 */ /* 0x000fea000b800000 */
[----:B------:R-:W-:Y:S04]  /*5320*/  MOV R0, UR6 ;  /* 0x0000000600007c02 */ /* 0x000fe80008000f00 */
[----:B------:R-:W-:Y:S04]  /*5330*/  SHF.L.U32 R3, R0, 0x1f, RZ ;  /* 0x0000001f00037819 */ /* 0x000fe800000006ff */
[----:B------:R-:W2:Y:S02]  /*5340*/  SYNCS.PHASECHK.TRANS64.TRYWAIT P0, [UR7+0x268], R3 ;  /* 0x00026803ff0075a7 */ /* 0x000ea40008001107 */
[----:B--2---:R-:W-:Y:S05]  /*5350*/  @!P0 BRA `(.L_x_102) ;  /* 0x0000005000208947 */ /* 0x004fea0003800000 */
.L_x_101:
[----:B------:R-:W-:Y:S02]  /*5360*/  R2UR UR35, R21 ;  /* 0x00000000152372ca */ /* 0x000fe400000e0000 */
[----:B------:R-:W-:Y:S02]  /*5370*/  R2UR UR34, R20 ;  /* 0x00000000142272ca */ /* 0x000fe400000e0000 */
[----:B------:R-:W-:Y:S02]  /*5380*/  ISETP.NE.U32.AND P2, PT, RZ, UR4, PT ;  /* 0x00000004ff007c0c */ /* 0x000fe4000bf45070 */
[----:B------:R-:W-:Y:S02]  /*5390*/  SHF.L.U32 R12, R32, 0x1f, RZ ;  /* 0x0000001f200c7819 */ /* 0x000fe400000006ff */
[----:B------:R-:W-:Y:S05]  /*53a0*/  ISETP.NE.AND.EX P2, PT, RZ, UR5, PT, P2 ;  /* 0x00000005ff007c0c */ /* 0x000fea000bf45320 */
[----:B------:R-:W-:Y:S02]  /*53b0*/  USHF.L.U32 UR35, UR35, 0x6, URZ ;  /* 0x0000000623237899 */ /* 0x000fe400080006ff */
[----:B------:R-:W-:Y:S01]  /*53c0*/  USHF.L.U32 UR34, UR34, 0x7, URZ ;  /* 0x0000000722227899 */ /* 0x000fe200080006ff */
[----:B------:R-:W-:Y:S11]  /*53d0*/  BRA.U !UP3, `(.L_x_103) ;  /* 0x000000010b347547 */ /* 0x000ff6000b800000 */
[----:B------:R-:W-:Y:S01]  /*53e0*/  UPLOP3.LUT UP0, UPT, UPT, UPT, UP2, 0x80, 0x8 ;  /* 0x000000000008789c */ /* 0x000fe20003f0f020 */
[----:B--2---:R-:W-:Y:S02]  /*53f0*/  HFMA2 R0, -RZ, RZ, 0, 5.9604644775390625e-08 ;  /* 0x00000001ff007431 */ /* 0x004fe400000001ff */
[----:B------:R-:W-:Y:S03]  /*5400*/  IMAD.MOV.U32 R59, RZ, RZ, 0x1 ;  /* 0x00000001ff3b7424 */ /* 0x000fe600078e00ff */
[----:B------:R-:W-:Y:S05]  /*5410*/  PLOP3.LUT P0, PT, PT, PT, UP0, 0x80, 0x8 ;  /* 0x000000000008781c */ /* 0x000fea0003f0f008 */
[----:B------:R-:W2:Y:S01]  /*5420*/  @UP0 LDCU.64 UR10, c[0x0][0x888] ;  /* 0x00011100ff0a07ac */ /* 0x000ea20008000a00 */
[----:B------:R-:W-:Y:S07]  /*5430*/  @UP0 UIMAD UR8, UR36, UR4, URZ ;  /* 0x00000004240802a4 */ /* 0x000fee000f8e02ff */
[----:B------:R-:W-:Y:S01]  /*5440*/  @!P0 PRMT R59, R0, 0x7610, R59 ;  /* 0x00007610003b8816 */ /* 0x000fe2000000003b */
[----:B--2---:R-:W-:Y:S03]  /*5450*/  @UP0 UIMAD.WIDE UR10, UR8, 0x4, UR10 ;  /* 0x00000004080a08a5 */ /* 0x004fe6000f8e020a */
[----:B------:R-:W2:Y:S03]  /*5460*/  @!UP0 LDCU UR8, c[0x0][0x880] ;  /* 0x00011000ff0887ac */ /* 0x000ea60008000800 */
[----:B------:R-:W-:Y:S01]  /*5470*/  IMAD.U32 R10, RZ, RZ, UR10 ;  /* 0x0000000aff0a7e24 */ /* 0x000fe2000f8e00ff */
[----:B------:R-:W-:Y:S05]  /*5480*/  MOV R11, UR11 ;  /* 0x0000000b000b7c02 */ /* 0x000fea0008000f00 */
[----:B-----5:R3:W5:Y:S02]  /*5490*/  @P0 LDG.E R35, desc[UR46][R10.64] ;  /* 0x0000002e0a230981 */ /* 0x020764000c1e1900 */
[----:B--23--:R-:W-:Y:S07]  /*54a0*/  @!P0 IMAD.U32 R35, RZ, RZ, UR8 ;  /* 0x00000008ff238e24 */ /* 0x00cfee000f8e00ff */
.L_x_103:
[----:B-----5:R-:W-:Y:S01]  /*54b0*/  @!P2 FSETP.EQ.AND P0, PT, R35, RZ, PT ;  /* 0x000000ff2300a20b */ /* 0x020fe20003f02000 */
[----:B------:R-:W-:Y:S01]  /*54c0*/  @!UPT UIADD3 URZ, UPT, UPT, URZ, URZ, URZ ;  /* 0x000000fffffff290 */ /* 0x000fe2000fffe0ff */
[----:B------:R-:W-:Y:S11]  /*54d0*/  @!P2 BRA `(.L_x_104) ;  /* 0x000000000014a947 */ /* 0x000ff60003800000 */
[----:B------:R-:W-:Y:S02]  /*54e0*/  LOP3.LUT P2, RZ, R59, 0xff, RZ, 0xc0, !PT ;  /* 0x000000ff3bff7812 */ /* 0x000fe4000784c0ff */
[----:B------:R-:W-:Y:S04]  /*54f0*/  PLOP3.LUT P0, PT, PT, PT, UP0, 0x80, 0x8 ;  /* 0x000000000008781c */ /* 0x000fe80003f0f008 */
[----:B------:R-:W-:Y:S07]  /*5500*/  PLOP3.LUT P0, PT, P0, PT, PT, 0x8, 0x80 ;  /* 0x000000000080781c */ /* 0x000fee000070e170 */
[----:B------:R-:W-:Y:S11]  /*5510*/  @P2 FSETP.EQ.AND P0, PT, R35, RZ, PT ;  /* 0x000000ff2300220b */ /* 0x000ff60003f02000 */
[----:B------:R-:W-:Y:S02]  /*5520*/  @!UPT UIADD3 URZ, UPT, UPT, URZ, URZ, URZ ;  /* 0x000000fffffff290 */ /* 0x000fe4000fffe0ff */
.L_x_104:
[----:B------:R-:W3:Y:S01]  /*5530*/  SYNCS.PHASECHK.TRANS64.TRYWAIT P2, [UR7+0x240], R12 ;  /* 0x0002400cff0075a7 */ /* 0x000ee20008041107 */
[----:B------:R-:W-:Y:S04]  /*5540*/  ELECT P4, URZ, PT ;  /* 0x0000000000ff782f */ /* 0x000fe80003880000 */
[----:B------:R-:W-:Y:S11]  /*5550*/  PLOP3.LUT P4, PT, P0, P4, PT, 0xf2, 0x2f ;  /* 0x00000000002f781c */ /* 0x000ff60000789e72 */
[----:B------:R-:W-:Y:S02]  /*5560*/  @!UPT UIADD3 URZ, UPT, UPT, URZ, URZ, URZ ;  /* 0x000000fffffff290 */ /* 0x000fe4000fffe0ff */
[----:B-1----:R-:W-:Y:S05]  /*5570*/  @!P4 IADD3 R9, P0, PT, R36, 0x580, RZ ;  /* 0x000005802409c810 */ /* 0x002fea0007f1e0ff */
[----:B--2---:R-:W-:Y:S01]  /*5580*/  @!P4 IMAD.X R0, RZ, RZ, R37, P0 ;  /* 0x000000ffff00c224 */ /* 0x004fe200000e0625 */
[----:B---3--:R-:W-:Y:S07]  /*5590*/  @!P2 BRA `(.L_x_105) ;  /* 0x0000004c00a8a947 */ /* 0x008fee0003800000 */
.L_x_252:
[----:B------:R-:W-:Y:S01]  /*55a0*/  @!P4 R2UR UR8, R0 ;  /* 0x000000000008c2ca */ /* 0x000fe200000e0000 */
[----:B------:R-:W-:Y:S01]  /*55b0*/  VOTEU.ALL UP1, P4 ;  /* 0x0000000000ff7886 */ /* 0x000fe20002020000 */
[----:B------:R-:W-:Y:S01]  /*55c0*/  @!P4 R2UR UR9, R9 ;  /* 0x000000000909c2ca */ /* 0x000fe200000e0000 */
[----:B------:R-:W-:Y:S01]  /*55d0*/  @!P4 IMAD.MOV.U32 R0, RZ, RZ, 0x1000 ;  /* 0x00001000ff00c424 */ /* 0x000fe200078e00ff */
[----:B------:R-:W-:Y:S01]  /*55e0*/  UMOV UR10, 0x0 ;  /* 0x00000000000a7882 */ /* 0x000fe20000000000 */
[----:B------:R-:W-:Y:S01]  /*55f0*/  UMOV UR11, 0x10000000 ;  /* 0x10000000000b7882 */ /* 0x000fe20000000000 */
[----:B------:R-:W-:Y:S01]  /*5600*/  @!UP1 UIADD3 UR32, UPT, UPT, UR7, 0x400, URZ ;  /* 0x0000040007209890 */ /* 0x000fe2000fffe0ff */
[----:B------:R-:W-:Y:S01]  /*5610*/  @!P4 IADD3 R9, P0, PT, R36, 0x580, RZ ;  /* 0x000005802409c810 */ /* 0x000fe20007f1e0ff */
[----:B------:R-:W-:Y:S05]  /*5620*/  VOTEU.ALL UP1, P4 ;  /* 0x0000000000ff7886 */ /* 0x000fea0002020000 */
[----:B------:R-:W-:Y:S01]  /*5630*/  IMAD.U32 R11, RZ, RZ, UR8 ;  /* 0x00000008ff0b7e24 */ /* 0x000fe2000f8e00ff */
[----:B------:R-:W-:Y:S01]  /*5640*/  UPRMT UR8, UR37, 0x654, UR33 ;  /* 0x0000065425087896 */ /* 0x000fe20008000021 */
[----:B------:R-:W-:Y:S03]  /*5650*/  IMAD.U32 R10, RZ, RZ, UR9 ;  /* 0x00000009ff0a7e24 */ /* 0x000fe6000f8e00ff */
[----:B------:R-:W-:Y:S02]  /*5660*/  @!P4 R2UR UR15, R11 ;  /* 0x000000000b0fc2ca */ /* 0x000fe400000e0000 */
[----:B------:R-:W-:Y:S11]  /*5670*/  @!P4 R2UR UR14, R10 ;  /* 0x000000000a0ec2ca */ /* 0x000ff600000e0000 */
[----:B------:R-:W-:Y:S02]  /*5680*/  @!UPT UIADD3 URZ, UPT, UPT, URZ, URZ, URZ ;  /* 0x000000fffffff290 */ /* 0x000fe4000fffe0ff */
[----:B------:R2:W-:Y:S01]  /*5690*/  @!UP1 UTMALDG.3D [UR32], [UR14], desc[UR10] ;  /* 0x00000a200e0095b4 */ /* 0x0005e20008011000 */
[----:B------:R3:W-:Y:S01]  /*56a0*/  @!P4 SYNCS.ARRIVE.TRANS64.RED.A0TR RZ, [UR7+0x220], R0 ;  /* 0x00022000ffffc9a7 */ /* 0x0007e20008300407 */
[----:B------:R-:W-:Y:S01]  /*56b0*/  SYNCS.ARRIVE.TRANS64.RED.A1T0 RZ, [UR8], RZ ;  /* 0x000000ffffff79a7 */ /* 0x000fe20008100408 */
[----:B---3--:R-:W-:Y:S01]  /*56c0*/  @!P4 IMAD.X R0, RZ, RZ, R37, P0 ;  /* 0x000000ffff00c224 */ /* 0x008fe200000e0625 */
[----:B------:R-:W3:Y:S02]  /*56d0*/  SYNCS.PHASECHK.TRANS64.TRYWAIT P2, [UR7+0x248], R12 ;  /* 0x0002480cff0075a7 */ /* 0x000ee40008041107 */
[----:B--23--:R-:W-:Y:S05]  /*56e0*/  @!P2 BRA `(.L_x_106) ;  /* 0x0000004c006ca947 */ /* 0x00cfea0003800000 */
.L_x_254:
        /* <DEDUP_REMOVED lines=8> */
[----:B------:R-:W-:Y:S01]  /*5770*/  @!UP1 UIADD3 UR24, UPT, UPT, UR7, 0x1400, URZ ;  /* 0x0000140007189890 */ /* 0x000fe2000fffe0ff */
[----:B------:R-:W-:Y:S01]  /*5780*/  VOTEU.ALL UP1, P4 ;  /* 0x0000000000ff7886 */ /* 0x000fe20002020000 */
[----:B------:R-:W-:Y:S01]  /*5790*/  UMOV UR27, UR35 ;  /* 0x00000023001b7c82 */ /* 0x000fe20008000000 */
[----:B------:R-:W-:Y:S02]  /*57a0*/  UMOV UR28, UR36 ;  /* 0x00000024001c7c82 */ /* 0x000fe40008000000 */
[----:B------:R-:W-:Y:S01]  /*57b0*/  IMAD.U32 R11, RZ, RZ, UR8 ;  /* 0x00000008ff0b7e24 */ /* 0x000fe2000f8e00ff */
[----:B------:R-:W-:Y:S01]  /*57c0*/  UPRMT UR8, UR37, 0x654, UR25 ;  /* 0x0000065425087896 */ /* 0x000fe20008000019 */
[----:B------:R-:W-:Y:S02]  /*57d0*/  IMAD.U32 R10, RZ, RZ, UR9 ;  /* 0x00000009ff0a7e24 */ /* 0x000fe4000f8e00ff */
[----:B------:R-:W-:Y:S01]  /*57e0*/  @!P4 IMAD.X R20, RZ, RZ, R37, P0 ;  /* 0x000000ffff14c224 */ /* 0x000fe200000e0625 */
[----:B------:R-:W-:Y:S02]  /*57f0*/  @!P4 R2UR UR15, R11 ;  /* 0x000000000b0fc2ca */ /* 0x000fe400000e0000 */
[----:B------:R-:W-:Y:S11]  /*5800*/  @!P4 R2UR UR14, R10 ;  /* 0x000000000a0ec2ca */ /* 0x000ff600000e0000 */
[----:B------:R-:W-:Y:S02]  /*5810*/  @!UPT UIADD3 URZ, UPT, UPT, URZ, URZ, URZ ;  /* 0x000000fffffff290 */ /* 0x000fe4000fffe0ff */
[----:B------:R2:W-:Y:S01]  /*5820*/  @!UP1 UTMALDG.3D [UR24], [UR14], desc[UR10] ;  /* 0x00000a180e0095b4 */ /* 0x0005e20008011000 */
[----:B------:R2:W-:Y:S01]  /*5830*/  @!P4 SYNCS.ARRIVE.TRANS64.RED.A0TR RZ, [UR7+0x228], R0 ;  /* 0x00022800ffffc9a7 */ /* 0x0005e20008300407 */
[----:B------:R-:W-:Y:S01]  /*5840*/  SYNCS.ARRIVE.TRANS64.RED.A1T0 RZ, [UR8], RZ ;  /* 0x000000ffffff79a7 */ /* 0x000fe20008100408 */
[----:B------:R-:W3:Y:S02]  /*5850*/  SYNCS.PHASECHK.TRANS64.TRYWAIT P2, [UR7+0x250], R12 ;  /* 0x0002500cff0075a7 */ /* 0x000ee40008041107 */
[----:B--23--:R-:W-:Y:S05]  /*5860*/  @!P2 BRA `(.L_x_107) ;  /* 0x0000004c0024a947 */ /* 0x00cfea0003800000 */
.L_x_256:
[----:B------:R-:W2:Y:S01]  /*5870*/  LDC.64 R14, c[0x0][0xb10] ;  /* 0x0002c400ff0e7b82 */ /* 0x000ea20000000a00 */
[----:B------:R-:W-:Y:S01]  /*5880*/  @!P4 R2UR UR8, R20 ;  /* 0x000000001408c2ca */ /* 0x000fe200000e0000 */
[----:B------:R-:W-:Y:S01]  /*5890*/  VOTEU.ALL UP1, P4 ;  /* 0x0000000000ff7886 */ /* 0x000fe20002020000 */
[----:B------:R-:W-:Y:S01]  /*58a0*/  @!P4 R2UR UR9, R21 ;  /* 0x000000001509c2ca */ /* 0x000fe200000e0000 */
[----:B------:R-:W-:Y:S01]  /*58b0*/  UMOV UR10, 0x0 ;  /* 0x00000000000a7882 */ /* 0x000fe20000000000 */
[----:B------:R-:W-:Y:S03]  /*58c0*/  UMOV UR11, 0x10000000 ;  /* 0x10000000000b7882 */ /* 0x000fe60000000000 */
[----:B------:R-:W3:Y:S01]  /*58d0*/  LDC.64 R10, c[0x0][0xb18] ;  /* 0x0002c600ff0a7b82 */ /* 0x000ee20000000a00 */
[----:B------:R-:W-:Y:S01]  /*58e0*/  @!UP1 UIADD3 UR18, UPT, UPT, UR34, 0x40, URZ ;  /* 0x0000004022129890 */ /* 0x000fe2000fffe0ff */
[----:B------:R-:W-:Y:S01]  /*58f0*/  @P3 SHF.R.U32.HI R24, RZ, 0x10, R29 ;  /* 0x00000010ff183819 */ /* 0x000fe2000001161d */
[----:B------:R-:W-:Y:S01]  /*5900*/  @!UP1 UIADD3 UR16, UPT, UPT, UR7, 0x2400, URZ ;  /* 0x0000240007109890 */ /* 0x000fe2000fffe0ff */
[----:B------:R-:W-:Y:S01]  /*5910*/  VIADD R27, R27, 0x1 ;  /* 0x000000011b1b7836 */ /* 0x000fe20000000000 */
[----:B------:R-:W-:Y:S03]  /*5920*/  VOTEU.ALL UP1, P4 ;  /* 0x0000000000ff7886 */ /* 0x000fe60002020000 */
[----:B------:R-:W5:Y:S01]  /*5930*/  @!P1 LDC R0, c[0x0][0xb20] ;  /* 0x0002c800ff009b82 */ /* 0x000f620000000800 */
[----:B------:R-:W-:Y:S01]  /*5940*/  UMOV UR19, UR35 ;  /* 0x0000002300137c82 */ /* 0x000fe20008000000 */
[----:B------:R-:W-:Y:S01]  /*5950*/  IMAD.U32 R21, RZ, RZ, UR8 ;  /* 0x00000008ff157e24 */ /* 0x000fe2000f8e00ff */
[----:B------:R-:W-:Y:S05]  /*5960*/  UMOV UR20, UR36 ;  /* 0x0000002400147c82 */ /* 0x000fea0008000000 */
[----:B-1----:R-:W1:Y:S01]  /*5970*/  @!P1 LDC R3, c[0x0][0xb0c] ;  /* 0x0002c300ff039b82 */ /* 0x002e620000000800 */
[----:B------:R-:W-:Y:S01]  /*5980*/  IMAD.U32 R20, RZ, RZ, UR9 ;  /* 0x00000009ff147e24 */ /* 0x000fe2000f8e00ff */
[----:B------:R-:W-:Y:S01]  /*5990*/  UPRMT UR8, UR37, 0x654, UR17 ;  /* 0x0000065425087896 */ /* 0x000fe20008000011 */
[----:B------:R-:W-:Y:S03]  /*59a0*/  @!P4 R2UR UR15, R21 ;  /* 0x00000000150fc2ca */ /* 0x000fe600000e0000 */
[----:B------:R-:W-:Y:S01]  /*59b0*/  @!P4 R2UR UR14, R20 ;  /* 0x00000000140ec2ca */ /* 0x000fe200000e0000 */
[----:B------:R-:W-:Y:S11]  /*59c0*/  @!P4 IMAD.MOV.U32 R20, RZ, RZ, 0x1000 ;  /* 0x00001000ff14c424 */ /* 0x000ff600078e00ff */
[----:B------:R-:W-:Y:S01]  /*59d0*/  @!UPT UIADD3 URZ, UPT, UPT, URZ, URZ, URZ ;  /* 0x000000fffffff290 */ /* 0x000fe2000fffe0ff */
[----:B------:R1:W-:Y:S01]  /*59e0*/  @!UP1 UTMALDG.3D [UR16], [UR14], desc[UR10] ;  /* 0x00000a100e0095b4 */ /* 0x0003e20008011000 */
[----:B------:R1:W-:Y:S02]  /*59f0*/  @!P4 SYNCS.ARRIVE.TRANS64.RED.A0TR RZ, [UR7+0x230], R20 ;  /* 0x00023014ffffc9a7 */ /* 0x0003e40008300407 */
[----:B-1----:R-:W-:Y:S01]  /*5a00*/  @!P1 ISETP.NE.AND P2, PT, R3, 0x1, PT ;  /* 0x000000010300980c */ /* 0x002fe20003f45270 */
[C---:B--2---:R-:W-:Y:S01]  /*5a10*/  @!P1 IMAD.HI.U32 R14, R13.reuse, R14, RZ ;  /* 0x0000000e0d0e9227 */ /* 0x044fe200078e00ff */
[----:B---3--:R-:W-:Y:S03]  /*5a20*/  @!P1 ISETP.NE.AND P0, PT, R10, 0x1, PT ;  /* 0x000000010a00980c */ /* 0x008fe60003f05270 */
[C---:B------:R-:W-:Y:S01]  /*5a30*/  @!P1 IMAD.HI.U32 R11, R8.reuse, R11, RZ ;  /* 0x0000000b080b9227 */ /* 0x040fe200078e00ff */
[----:B------:R-:W-:Y:S04]  /*5a40*/  @!P1 SHF.R.U32.HI R14, RZ, R15, R14 ;  /* 0x0000000fff0e9219 */ /* 0x000fe8000001160e */
[----:B-----5:R-:W-:Y:S01]  /*5a50*/  @!P1 SHF.R.U32.HI R9, RZ, R0, R11 ;  /* 0x00000000ff099219 */ /* 0x020fe2000001160b */
[----:B------:R-:W-:Y:S01]  /*5a60*/  SYNCS.ARRIVE.TRANS64.RED.A1T0 RZ, [UR8], RZ ;  /* 0x000000ffffff79a7 */ /* 0x000fe20008100408 */
[----:B------:R-:W-:Y:S02]  /*5a70*/  @!P1 SEL R14, R13, R14, !P2 ;  /* 0x0000000e0d0e9207 */ /* 0x000fe40005000000 */
[----:B------:R-:W-:Y:S01]  /*5a80*/  @!P1 SEL R9, R8, R9, !P0 ;  /* 0x0000000908099207 */ /* 0x000fe20004000000 */
[----:B------:R-:W1:Y:S04]  /*5a90*/  SYNCS.PHASECHK.TRANS64.TRYWAIT P5, [UR7+0x258], R12 ;  /* 0x0002580cff0075a7 */ /* 0x000e6800080a1107 */
[----:B------:R-:W-:Y:S02]  /*5aa0*/  @!P1 IMAD.IADD R0, R9, 0x1, -R14 ;  /* 0x0000000109009824 */ /* 0x000fe400078e0a0e */
[----:B------:R-:W-:Y:S02]  /*5ab0*/  @!P1 IMAD.IADD R9, R14, 0x1, -R9 ;  /* 0x000000010e099824 */ /* 0x000fe400078e0a09 */
[----:B------:R-:W-:Y:S02]  /*5ac0*/  @!P1 IMAD R13, R0, R3, R13 ;  /* 0x00000003000d9224 */ /* 0x000fe400078e020d */
[----:B------:R-:W-:Y:S01]  /*5ad0*/  @!P1 IMAD R8, R9, R10, R8 ;  /* 0x0000000a09089224 */ /* 0x000fe200078e0208 */
[----:B-1----:R-:W-:Y:S06]  /*5ae0*/  @!P5 BRA `(.L_x_108) ;  /* 0x00000048009cd947 */ /* 0x002fec0003800000 */
.L_x_258:
[----:B-1----:R-:W-:Y:S01]  /*5af0*/  @!P4 IADD3 R3, P0, PT, R36, 0x580, RZ ;  /* 0x000005802403c810 */ /* 0x002fe20007f1e0ff */
[----:B------:R-:W-:Y:S01]  /*5b00*/  VOTEU.ALL UP1, P4 ;  /* 0x0000000000ff7886 */ /* 0x000fe20002020000 */
[----:B------:R-:W-:Y:S01]  /*5b10*/  UMOV UR18, 0x0 ;  /* 0x0000000000127882 */ /* 0x000fe20000000000 */
[----:B------:R-:W-:Y:S01]  /*5b20*/  UMOV UR19, 0x10000000 ;  /* 0x1000000000137882 */ /* 0x000fe20000000000 */
[----:B------:R-:W-:Y:S01]  /*5b30*/  @!P4 R2UR UR9, R3 ;  /* 0x000000000309c2ca */ /* 0x000fe200000e0000 */
[----:B------:R-:W-:Y:S01]  /*5b40*/  @!P4 IMAD.X R0, RZ, RZ, R37, P0 ;  /* 0x000000ffff00c224 */ /* 0x000fe200000e0625 */
[----:B------:R-:W-:Y:S01]  /*5b50*/  @!UP1 UIADD3 UR10, UPT, UPT, UR34, 0x60, URZ ;  /* 0x00000060220a9890 */ /* 0x000fe2000fffe0ff */
[----:B------:R-:W-:Y:S01]  /*5b60*/  ISETP.NE.AND P0, PT, R27, 0x2, PT ;  /* 0x000000021b00780c */ /* 0x000fe20003f05270 */
[----:B------:R-:W-:Y:S01]  /*5b70*/  UMOV UR11, UR35 ;  /* 0x00000023000b7c82 */ /* 0x000fe20008000000 */
[----:B------:R-:W-:Y:S01]  /*5b80*/  UMOV UR12, UR36 ;  /* 0x00000024000c7c82 */ /* 0x000fe20008000000 */
[----:B------:R-:W-:Y:S01]  /*5b90*/  @!P4 R2UR UR8, R0 ;  /* 0x000000000008c2ca */ /* 0x000fe200000e0000 */
[----:B------:R-:W-:Y:S01]  /*5ba0*/  IMAD.IADD R20, R8, 0x1, R58 ;  /* 0x0000000108147824 */ /* 0x000fe200078e023a */
[----:B------:R-:W-:Y:S01]  /*5bb0*/  @P3 R2UR UR36, R24 ;  /* 0x00000000182432ca */ /* 0x000fe200000e0000 */
[----:B------:R-:W-:Y:S01]  /*5bc0*/  IMAD.IADD R21, R13, 0x1, R60 ;  /* 0x000000010d157824 */ /* 0x000fe200078e023c */
[----:B------:R-:W-:Y:S02]  /*5bd0*/  SEL R0, RZ, 0x1, P0 ;  /* 0x00000001ff007807 */ /* 0x000fe40000000000 */
[----:B------:R-:W-:Y:S01]  /*5be0*/  LOP3.LUT R32, R32, 0x1, RZ, 0x3c, !PT ;  /* 0x0000000120207812 */ /* 0x000fe200078e3cff */
[----:B------:R-:W-:Y:S01]  /*5bf0*/  IMAD.U32 R10, RZ, RZ, UR9 ;  /* 0x00000009ff0a7e24 */ /* 0x000fe2000f8e00ff */
[----:B------:R-:W-:Y:S01]  /*5c00*/  @!UP1 UIADD3 UR9, UPT, UPT, UR7, 0x238, URZ ;  /* 0x0000023807099890 */ /* 0x000fe2000fffe0ff */
[----:B------:R-:W-:Y:S02]  /*5c10*/  LOP3.LUT R25, R25, R0, RZ, 0x3c, !PT ;  /* 0x0000000019197212 */ /* 0x000fe400078e3cff */
[----:B------:R-:W-:Y:S02]  /*5c20*/  SEL R27, R27, RZ, P0 ;  /* 0x000000ff1b1b7207 */ /* 0x000fe40000000000 */
[----:B------:R-:W-:Y:S01]  /*5c30*/  IMAD.U32 R11, RZ, RZ, UR8 ;  /* 0x00000008ff0b7e24 */ /* 0x000fe2000f8e00ff */
[----:B------:R-:W-:Y:S01]  /*5c40*/  @!P4 R2UR UR14, R10 ;  /* 0x000000000a0ec2ca */ /* 0x000fe200000e0000 */
[----:B------:R-:W-:Y:S01]  /*5c50*/  @!UP1 UIADD3 UR8, UPT, UPT, UR7, 0x3400, URZ ;  /* 0x0000340007089890 */ /* 0x000fe2000fffe0ff */
[----:B------:R-:W-:Y:S02]  /*5c60*/  VOTEU.ALL UP1, P4 ;  /* 0x0000000000ff7886 */ /* 0x000fe40002020000 */
[----:B------:R-:W-:Y:S11]  /*5c70*/  @!P4 R2UR UR15, R11 ;  /* 0x000000000b0fc2ca */ /* 0x000ff600000e0000 */
[----:B------:R-:W-:Y:S02]  /*5c80*/  @!UPT UIADD3 URZ, UPT, UPT, URZ, URZ, URZ ;  /* 0x000000fffffff290 */ /* 0x000fe4000fffe0ff */
[----:B------:R2:W-:Y:S01]  /*5c90*/  @!UP1 UTMALDG.3D [UR8], [UR14], desc[UR18] ;  /* 0x000012080e0095b4 */ /* 0x0005e20008011000 */
[----:B------:R2:W-:Y:S01]  /*5ca0*/  @!P4 SYNCS.ARRIVE.TRANS64.RED.A0TR RZ, [UR7+0x238], R23 ;  /* 0x00023817ffffc9a7 */ /* 0x0005e20008300407 */
[----:B------:R-:W-:Y:S01]  /*5cb0*/  UPLOP3.LUT UP1, UPT, UPT, UPT, UPT, 0x80, 0x8 ;  /* 0x000000000008789c */ /* 0x000fe20003f2f070 */
[----:B------:R-:W-:Y:S01]  /*5cc0*/  SYNCS.ARRIVE.TRANS64.RED.A1T0 RZ, [UR13], RZ ;  /* 0x000000ffffff79a7 */ /* 0x000fe2000810040d */
[----:B------:R-:W-:Y:S09]  /*5cd0*/  @P3 BRA `(.L_x_109) ;  /* 0xfffffff000943947 */ /* 0x000ff2000383ffff */
[----:B------:R-:W-:-:S04]  /*5ce0*/  SHF.L.U32 R3, R32, 0x1f, RZ ;  /* 0x0000001f20037819 */ /* 0x000fc800000006ff */
[----:B------:R-:W1:Y:S02]  /*5cf0*/  SYNCS.PHASECHK.TRANS64.TRYWAIT P0, [UR7+0x240], R3 ;  /* 0x00024003ff0075a7 */ /* 0x000e640008001107 */
[----:B-1----:R-:W-:Y:S05]  /*5d00*/  @!P0 BRA `(.L_x_110) ;  /* 0x00000048002c8947 */ /* 0x002fea0003800000 */
.L_x_260:
[----:B------:R-:W3:Y:S02]  /*5d10*/  SYNCS.PHASECHK.TRANS64.TRYWAIT P0, [UR7+0x248], R3 ;  /* 0x00024803ff0075a7 */ /* 0x000ee40008001107 */
[----:B---3--:R-:W-:Y:S05]  /*5d20*/  @!P0 BRA `(.L_x_111) ;  /* 0x00000048003c8947 */ /* 0x008fea0003800000 */
.L_x_262:
[----:B------:R-:W3:Y:S02]  /*5d30*/  SYNCS.PHASECHK.TRANS64.TRYWAIT P0, [UR7+0x250], R3 ;  /* 0x00025003ff0075a7 */ /* 0x000ee40008001107 */
[----:B---3--:R-:W-:Y:S05]  /*5d40*/  @!P0 BRA `(.L_x_112) ;  /* 0x00000048004c8947 */ /* 0x008fea0003800000 */
.L_x_264:
[----:B-1----:R-:W-:-:S07]  /*5d50*/  MOV R0, UR7 ;  /* 0x0000000700007c02 */ /* 0x002fce0008000f00 */
.L_x_113:
[----:B-1----:R-:W-:-:S04]  /*5d60*/  SHF.L.U32 R3, R32, 0x1f, RZ ;  /* 0x0000001f20037819 */ /* 0x002fc800000006ff */
[----:B------:R1:W3:Y:S03]  /*5d70*/  SYNCS.PHASECHK.TRANS64.TRYWAIT P0, [R0+URZ+0x258], R3 ;  /* 0x00025803000075a7 */ /* 0x0002e600080011ff */
[----:B---3--:R-:W-:Y:S05]  /*5d80*/  @!P0 NANOSLEEP.SYNCS 0x989680 ;  /* 0x009896800000895d */ /* 0x008fea0003900000 */
[----:B------:R-:W3:Y:S02]  /*5d90*/  @!P0 SYNCS.PHASECHK.TRANS64 P0, [R0+URZ+0x258], R3 ;  /* 0x00025803000085a7 */ /* 0x000ee400080010ff */
[----:B--23--:R-:W-:Y:S05]  /*5da0*/  @P0 EXIT ;  /* 0x000000000000094d */ /* 0x00cfea0003800000 */
[----:B------:R-:W-:Y:S05]  /*5db0*/  BRA `(.L_x_113) ;  /* 0xfffffffc00e87947 */ /* 0x000fea000383ffff */
.L_x_98:
[----:B------:R-:W-:-:S06]  /*5dc0*/  UISETP.GE.AND UP1, UPT, UR8, 0x4, UPT ;  /* 0x000000040800788c */ /* 0x000fcc000bf26270 */
[----:B------:R-:W-:-:S13]  /*5dd0*/  PLOP3.LUT P0, PT, PT, PT, UP1, 0x80, 0x8 ;  /* 0x000000000008781c */ /* 0x000fda0003f0f018 */
[----:B------:R-:W-:Y:S05]  /*5de0*/  @!P0 EXIT ;  /* 0x000000000000894d */ /* 0x000fea0003800000 */
[----:B------:R-:W-:Y:S01]  /*5df0*/  BAR.SYNC.DEFER_BLOCKING 0x6, 0xa0 ;  /* 0x0182800000007b1d */ /* 0x000fe20000010000 */
[C---:B------:R-:W-:Y:S01]  /*5e00*/  IMAD.SHL.U32 R7, R72.reuse, 0x20, RZ ;  /* 0x0000002048077824 */ /* 0x040fe200078e00ff */
[----:B------:R-:W-:Y:S01]  /*5e10*/  SHF.R.U32.HI R0, RZ, 0x1, R72 ;  /* 0x00000001ff007819 */ /* 0x000fe20000011648 */
[C---:B------:R-:W-:Y:S01]  /*5e20*/  IMAD.SHL.U32 R64, R72.reuse, 0x10, RZ ;  /* 0x0000001048407824 */ /* 0x040fe200078e00ff */
[C---:B------:R-:W-:Y:S01]  /*5e30*/  LOP3.LUT P0, RZ, R72.reuse, 0x4, RZ, 0xc0, !PT ;  /* 0x0000000448ff7812 */ /* 0x040fe2000780c0ff */
[----:B------:R-:W-:Y:S01]  /*5e40*/  IMAD.U32 R32, R72, 0x10000, RZ ;  /* 0x0001000048207824 */ /* 0x000fe200078e00ff */
[----:B------:R-:W-:Y:S02]  /*5e50*/  UMOV UR48, 0x400 ;  /* 0x0000040000307882 */ /* 0x000fe40000000000 */
[----:B------:R-:W1:Y:S01]  /*5e60*/  LDC R63, c[0x0][0x370] ;  /* 0x0000dc00ff3f7b82 */ /* 0x000e620000000800 */
[----:B------:R-:W-:Y:S01]  /*5e70*/  ULEA UR48, UR37, UR48, 0x18 ;  /* 0x0000003025307291 */ /* 0x000fe2000f8ec0ff */
[----:B------:R-:W-:Y:S01]  /*5e80*/  LOP3.LUT R5, R7, 0xc0, RZ, 0xc0, !PT ;  /* 0x000000c007057812 */ /* 0x000fe200078ec0ff */
[----:B------:R-:W-:Y:S01]  /*5e90*/  IMAD.MOV.U32 R71, RZ, RZ, 0x20 ;  /* 0x00000020ff477424 */ /* 0x000fe200078e00ff */
[----:B------:R-:W-:Y:S01]  /*5ea0*/  LOP3.LUT R64, R64, 0x600, RZ, 0xc0, !PT ;  /* 0x0000060040407812 */ /* 0x000fe200078ec0ff */
[----:B------:R-:W-:Y:S01]  /*5eb0*/  UIADD3 UR4, UPT, UPT, UR48, 0x400, URZ ;  /* 0x0000040030047890 */ /* 0x000fe2000fffe0ff */
[----:B------:R-:W-:Y:S01]  /*5ec0*/  LOP3.LUT R0, R5, 0x8, R0, 0xf8, !PT ;  /* 0x0000000805007812 */ /* 0x000fe200078ef800 */
[----:B------:R-:W-:Y:S01]  /*5ed0*/  IMAD.SHL.U32 R5, R72, 0x4, RZ ;  /* 0x0000000448057824 */ /* 0x000fe200078e00ff */
[----:B------:R-:W2:Y:S01]  /*5ee0*/  LDC R28, c[0x0][0xb0c] ;  /* 0x0002c300ff1c7b82 */ /* 0x000ea20000000800 */
[----:B------:R-:W-:Y:S01]  /*5ef0*/  LOP3.LUT R64, R64, 0x20, R7, 0xf8, !PT ;  /* 0x0000002040407812 */ /* 0x000fe200078ef807 */
[----:B------:R-:W-:Y:S01]  /*5f00*/  IMAD.MOV.U32 R70, RZ, RZ, 0x1 ;  /* 0x00000001ff467424 */ /* 0x000fe200078e00ff */
[----:B------:R-:W-:Y:S01]  /*5f10*/  LOP3.LUT R32, R32, 0x600000, RZ, 0xc0, !PT ;  /* 0x0060000020207812 */ /* 0x000fe200078ec0ff */
[----:B------:R-:W-:Y:S01]  /*5f20*/  IMAD.MOV.U32 R30, RZ, RZ, RZ ;  /* 0x000000ffff1e7224 */ /* 0x000fe200078e00ff */
[----:B------:R-:W-:-:S02]  /*5f30*/  LOP3.LUT R5, R0, 0x18, R5, 0x78, !PT ;  /* 0x0000001800057812 */ /* 0x000fc400078e7805 */
[----:B------:R-:W-:Y:S02]  /*5f40*/  CS2R R68, SRZ ;  /* 0x0000000000447805 */ /* 0x000fe4000001ff00 */
[----:B------:R-:W-:Y:S01]  /*5f50*/  LOP3.LUT R64, R64, 0x100, R7, 0xf8, !PT ;  /* 0x0000010040407812 */ /* 0x000fe200078ef807 */
[----:B------:R-:W4:Y:S01]  /*5f60*/  LDC R61, c[0x0][0xb20] ;  /* 0x0002c800ff3d7b82 */ /* 0x000f220000000800 */
[----:B------:R-:W3:Y:S01]  /*5f70*/  LDS R3, [UR48+0x320] ;  /* 0x00032030ff037984 */ /* 0x000ee20008000800 */
[----:B------:R-:W-:Y:S01]  /*5f80*/  LOP3.LUT R72, R72, 0x60, RZ, 0xc0, !PT ;  /* 0x0000006048487812 */ /* 0x000fe200078ec0ff */
[----:B------:R-:W-:Y:S01]  /*5f90*/  IMAD.MOV.U32 R75, RZ, RZ, RZ ;  /* 0x000000ffff4b7224 */ /* 0x000fe200078e00ff */
[----:B------:R-:W-:Y:S01]  /*5fa0*/  LOP3.LUT R64, R64, R5, RZ, 0xfc, !PT ;  /* 0x0000000540407212 */ /* 0x000fe200078efcff */
[----:B------:R-:W-:Y:S01]  /*5fb0*/  IMAD.U32 R66, RZ, RZ, UR4 ;  /* 0x00000004ff427e24 */ /* 0x000fe2000f8e00ff */
[----:B------:R-:W-:Y:S01]  /*5fc0*/  SEL R71, R71, 0xffffffe0, !P0 ;  /* 0xffffffe047477807 */ /* 0x000fe20004000000 */
[----:B------:R-:W1:Y:S01]  /*5fd0*/  LDCU.64 UR52, c[0x0][0x348] ;  /* 0x00006900ff3477ac */ /* 0x000e620008000a00 */
[----:B------:R-:W1:Y:S01]  /*5fe0*/  LDC R27, c[0x0][0xb30] ;  /* 0x0002cc00ff1b7b82 */ /* 0x000e620000000800 */
[----:B------:R-:W1:Y:S01]  /*5ff0*/  LDCU.64 UR38, c[0x0][0x888] ;  /* 0x00011100ff2677ac */ /* 0x000e620008000a00 */
[----:B------:R-:W1:Y:S06]  /*6000*/  LDCU.64 UR44, c[0x0][0x890] ;  /* 0x00011200ff2c77ac */ /* 0x000e6c0008000a00 */
[----:B------:R-:W1:Y:S01]  /*6010*/  LDC.64 R56, c[0x0][0xb10] ;  /* 0x0002c400ff387b82 */ /* 0x000e620000000a00 */
[----:B------:R-:W-:Y:S01]  /*6020*/  UMOV UR49, URZ ;  /* 0x000000ff00317c82 */ /* 0x000fe20008000000 */
[----:B------:R-:W-:-:S06]  /*6030*/  UMOV UR51, URZ ;  /* 0x000000ff00337c82 */ /* 0x000fcc0008000000 */
[----:B------:R-:W1:Y:S08]  /*6040*/  LDC.64 R24, c[0x0][0xb18] ;  /* 0x0002c600ff187b82 */ /* 0x000e700000000a00 */
[----:B------:R-:W1:Y:S08]  /*6050*/  LDC.64 R22, c[0x0][0xb28] ;  /* 0x0002ca00ff167b82 */ /* 0x000e700000000a00 */
[----:B------:R-:W1:Y:S01]  /*6060*/  LDC.64 R54, c[0x0][0x8b0] ;  /* 0x00022c00ff367b82 */ /* 0x000e620000000a00 */
[----:B---3--:R-:W-:-:S07]  /*6070*/  IMAD.IADD R32, R3, 0x1, R32 ;  /* 0x0000000103207824 */ /* 0x008fce00078e0220 */
[----:B------:R-:W3:Y:S08]  /*6080*/  LDC.64 R52, c[0x0][0x8a8] ;  /* 0x00022a00ff347b82 */ /* 0x000ef00000000a00 */
[----:B--2-4-:R-:W1:Y:S02]  /*6090*/  LDC R62, c[0x0][0x374] ;  /* 0x0000dd00ff3e7b82 */ /* 0x014e640000000800 */
.L_x_157:
[C---:B------:R-:W-:Y:S02]  /*60a0*/  LEA R0, R75.reuse, UR48, 0x3 ;  /* 0x000000304b007c11 */ /* 0x040fe4000f8e18ff */
[----:B------:R-:W-:Y:S02]  /*60b0*/  SHF.L.U32 R3, R68, 0x1f, RZ ;  /* 0x0000001f44037819 */ /* 0x000fe400000006ff */
[----:B------:R-:W-:Y:S02]  /*60c0*/  LEA R16, R75, UR48, 0x4 ;  /* 0x000000304b107c11 */ /* 0x000fe4000f8e20ff */
[----:B------:R-:W2:Y:S02]  /*60d0*/  SYNCS.PHASECHK.TRANS64.TRYWAIT P0, [R0+URZ+0x270], R3 ;  /* 0x00027003000075a7 */ /* 0x000ea400080011ff */
[----:B-12---:R-:W-:Y:S05]  /*60e0*/  @!P0 BRA `(.L_x_114) ;  /* 0x00000044007c8947 */ /* 0x006fea0003800000 */
.L_x_265:
[----:B------:R-:W4:Y:S01]  /*60f0*/  LDC.64 R12, c[0x0][0xb10] ;  /* 0x0002c400ff0c7b82 */ /* 0x000f220000000a00 */
[----:B------:R-:W3:Y:S01]  /*6100*/  LDS.128 R16, [R16+0x300] ;  /* 0x0003000010107984 */ /* 0x000ee20000000c00 */
[----:B-1----:R-:W-:Y:S01]  /*6110*/  ISETP.NE.AND P1, PT, R27, 0x1, PT ;  /* 0x000000011b00780c */ /* 0x002fe20003f25270 */
[----:B--2---:R-:W-:Y:S01]  /*6120*/  VIADD R0, R0, 0x280 ;  /* 0x0000028000007836 */ /* 0x004fe20000000000 */
[----:B------:R-:W-:Y:S04]  /*6130*/  ISETP.GE.AND P0, PT, R26, 0x1, PT ;  /* 0x000000011a00780c */ /* 0x000fe80003f06270 */
[----:B------:R-:W1:Y:S01]  /*6140*/  LDC.64 R10, c[0x0][0xb18] ;  /* 0x0002c600ff0a7b82 */ /* 0x000e620000000a00 */
[----:B------:R-:W-:Y:S01]  /*6150*/  PRMT R0, RZ, 0x654, R0 ;  /* 0x00000654ff007816 */ /* 0x000fe20000000000 */
[----:B------:R-:W-:Y:S01]  /*6160*/  @!PT LDS RZ, [RZ] ;  /* 0x00000000fffff984 */ /* 0x000fe20000000800 */
[----:B------:R-:W-:Y:S01]  /*6170*/  @!PT LDS RZ, [RZ] ;  /* 0x00000000fffff984 */ /* 0x000fe20000000800 */
[----:B------:R-:W-:Y:S01]  /*6180*/  @!PT LDS RZ, [RZ] ;  /* 0x00000000fffff984 */ /* 0x000fe20000000800 */
[----:B------:R-:W-:Y:S01]  /*6190*/  @!PT LDS RZ, [RZ] ;  /* 0x00000000fffff984 */ /* 0x000fe20000000800 */
[----:B------:R2:W-:Y:S06]  /*61a0*/  MEMBAR.ALL.CTA ;  /* 0x0000000000007992 */ /* 0x0005ec0000008000 */
[----:B--2---:R-:W2:Y:S01]  /*61b0*/  FENCE.VIEW.ASYNC.S ;  /* 0x00000000000073c6 */ /* 0x004ea20000000000 */
[----:B------:R-:W1:Y:S08]  /*61c0*/  @!P1 LDC R14, c[0x0][0xb20] ;  /* 0x0002c800ff0e9b82 */ /* 0x000e700000000800 */
[----:B------:R-:W1:Y:S01]  /*61d0*/  @!P1 LDC R9, c[0x0][0xb0c] ;  /* 0x0002c300ff099b82 */ /* 0x000e620000000800 */
[----:B--2---:R2:W-:Y:S01]  /*61e0*/  SYNCS.ARRIVE.TRANS64.RED.A1T0 RZ, [R0+URZ], RZ ;  /* 0x000000ff00ff79a7 */ /* 0x0045e200081004ff */
[----:B---3--:R-:W-:Y:S04]  /*61f0*/  LOP3.LUT P4, RZ, R18, 0x1, RZ, 0xc0, !PT ;  /* 0x0000000112ff7812 */ /* 0x008fe8000788c0ff */
[----:B------:R-:W-:Y:S09]  /*6200*/  P2R R73, PR, RZ, 0x10 ;  /* 0x00000010ff497803 */ /* 0x000ff20000000000 */
[----:B------:R-:W-:Y:S02]  /*6210*/  @P4 MOV R31, R16 ;  /* 0x00000010001f4202 */ /* 0x000fe40000000f00 */
[----:B------:R-:W-:Y:S01]  /*6220*/  @P4 LOP3.LUT R29, R17, 0xffff, RZ, 0xc0, !PT ;  /* 0x0000ffff111d4812 */ /* 0x000fe200078ec0ff */
[----:B--2-4-:R-:W-:Y:S06]  /*6230*/  @!P0 BRA `(.L_x_115) ;  /* 0x0000000000a48947 */ /* 0x014fec0003800000 */
[----:B------:R-:W-:Y:S01]  /*6240*/  IMAD.HI.U32 R36, R62, R25, RZ ;  /* 0x000000193e247227 */ /* 0x000fe200078e00ff */
[----:B------:R-:W-:Y:S02]  /*6250*/  ISETP.NE.AND P0, PT, R24, 0x1, PT ;  /* 0x000000011800780c */ /* 0x000fe40003f05270 */
[----:B------:R-:W-:Y:S01]  /*6260*/  ISETP.NE.AND P2, PT, R26, 0x1, PT ;  /* 0x000000011a00780c */ /* 0x000fe20003f45270 */
[-C--:B------:R-:W-:Y:S01]  /*6270*/  IMAD.HI.U32 R34, R63, R56.reuse, RZ ;  /* 0x000000383f227227 */ /* 0x080fe200078e00ff */
[----:B------:R-:W-:Y:S02]  /*6280*/  SHF.R.U32.HI R37, RZ, R61, R36 ;  /* 0x0000003dff257219 */ /* 0x000fe40000011624 */
[----:B------:R-:W-:Y:S01]  /*6290*/  ISETP.NE.AND P3, PT, R28, 0x1, PT ;  /* 0x000000011c00780c */ /* 0x000fe20003f65270 */
[----:B------:R-:W-:Y:S01]  /*62a0*/  IMAD.HI.U32 R40, R29, R25, RZ ;  /* 0x000000191d287227 */ /* 0x000fe200078e00ff */
[----:B------:R-:W-:Y:S02]  /*62b0*/  SHF.R.U32.HI R34, RZ, R57, R34 ;  /* 0x00000039ff227219 */ /* 0x000fe40000011622 */
[----:B------:R-:W-:Y:S01]  /*62c0*/  SEL R3, R62, R37, !P0 ;  /* 0x000000253e037207 */ /* 0x000fe20004000000 */
[----:B------:R-:W-:Y:S01]  /*62d0*/  IMAD.HI.U32 R38, R31, R56, RZ ;  /* 0x000000381f267227 */ /* 0x000fe200078e00ff */
[----:B------:R-:W-:Y:S03]  /*62e0*/  SEL R7, R63, R34, !P3 ;  /* 0x000000223f077207 */ /* 0x000fe60005800000 */
[-C--:B------:R-:W-:Y:S01]  /*62f0*/  IMAD.HI.U32 R34, R3, R22.reuse, RZ ;  /* 0x0000001603227227 */ /* 0x080fe200078e00ff */
[----:B------:R-:W-:Y:S03]  /*6300*/  SHF.R.U32.HI R38, RZ, R57, R38 ;  /* 0x00000039ff267219 */ /* 0x000fe60000011626 */
[----:B------:R-:W-:Y:S01]  /*6310*/  IMAD.HI.U32 R36, R7, R22, RZ ;  /* 0x0000001607247227 */ /* 0x000fe200078e00ff */
[----:B------:R-:W-:Y:S02]  /*6320*/  @P2 SHF.R.U32.HI R3, RZ, R23, R34 ;  /* 0x00000017ff032219 */ /* 0x000fe40000011622 */
[----:B------:R-:W-:Y:S02]  /*6330*/  SHF.R.U32.HI R34, RZ, R61, R40 ;  /* 0x0000003dff227219 */ /* 0x000fe40000011628 */
[----:B------:R-:W-:Y:S01]  /*6340*/  @P2 SHF.R.U32.HI R7, RZ, R23, R36 ;  /* 0x00000017ff072219 */ /* 0x000fe20000011624 */
[C---:B------:R-:W-:Y:S01]  /*6350*/  IMAD R2, R26.reuse, R3, RZ ;  /* 0x000000031a027224 */ /* 0x040fe200078e02ff */
[----:B------:R-:W-:Y:S02]  /*6360*/  SEL R5, R29, R34, !P0 ;  /* 0x000000221d057207 */ /* 0x000fe40004000000 */
[----:B------:R-:W-:Y:S01]  /*6370*/  SEL R3, R31, R38, !P3 ;  /* 0x000000261f037207 */ /* 0x000fe20005800000 */
[----:B------:R-:W-:Y:S01]  /*6380*/  IMAD R4, R26, R7, RZ ;  /* 0x000000071a047224 */ /* 0x000fe200078e02ff */
[C---:B------:R-:W-:Y:S01]  /*6390*/  ISETP.GE.AND P0, PT, R5.reuse, R2, PT ;  /* 0x000000020500720c */ /* 0x040fe20003f06270 */
[----:B------:R-:W-:Y:S03]  /*63a0*/  IMAD.HI.U32 R6, R5, R22, RZ ;  /* 0x0000001605067227 */ /* 0x000fe600078e00ff */
[----:B------:R-:W-:Y:S01]  /*63b0*/  ISETP.GE.OR P0, PT, R3, R4, P0 ;  /* 0x000000040300720c */ /* 0x000fe20000706670 */
[----:B------:R-:W-:Y:S01]  /*63c0*/  IMAD.MOV R4, RZ, RZ, -R3 ;  /* 0x000000ffff047224 */ /* 0x000fe200078e0a03 */
[-C--:B------:R-:W-:Y:S03]  /*63d0*/  SHF.R.U32.HI R6, RZ, R23.reuse, R6 ;  /* 0x00000017ff067219 */ /* 0x080fe60000011606 */
[----:B------:R-:W-:Y:S01]  /*63e0*/  IMAD R31, R28, R4, R31 ;  /* 0x000000041c1f7224 */ /* 0x000fe200078e021f */
[----:B------:R-:W-:Y:S05]  /*63f0*/  SEL R15, R5, R6, !P2 ;  /* 0x00000006050f7207 */ /* 0x000fea0005000000 */
[----:B------:R-:W-:Y:S02]  /*6400*/  IMAD.MOV R6, RZ, RZ, -R15 ;  /* 0x000000ffff067224 */ /* 0x000fe400078e0a0f */
[C---:B------:R-:W-:Y:S04]  /*6410*/  @!P0 IMAD.HI.U32 R2, R3.reuse, R22, RZ ;  /* 0x0000001603028227 */ /* 0x040fe800078e00ff */
[----:B------:R-:W-:Y:S01]  /*6420*/  IMAD R6, R26, R6, R5 ;  /* 0x000000061a067224 */ /* 0x000fe200078e0205 */
[----:B------:R-:W-:Y:S04]  /*6430*/  @!P0 SHF.R.U32.HI R2, RZ, R23, R2 ;  /* 0x00000017ff028219 */ /* 0x000fe80000011602 */
[----:B------:R-:W-:Y:S02]  /*6440*/  @!P0 SEL R0, R3, R2, !P2 ;  /* 0x0000000203008207 */ /* 0x000fe40005000000 */
[----:B------:R-:W-:Y:S02]  /*6450*/  IADD3 R2, PT, PT, -R5, RZ, RZ ;  /* 0x000000ff05027210 */ /* 0x000fe40007ffe1ff */
[----:B------:R-:W-:Y:S01]  /*6460*/  @!P0 IADD3 R8, PT, PT, R15, -R0, RZ ;  /* 0x800000000f088210 */ /* 0x000fe20007ffe0ff */
[----:B------:R-:W-:Y:S02]  /*6470*/  @!P0 IMAD R0, R7, R6, R0 ;  /* 0x0000000607008224 */ /* 0x000fe400078e0200 */
[----:B------:R-:W-:Y:S02]  /*6480*/  IMAD R29, R24, R2, R29 ;  /* 0x00000002181d7224 */ /* 0x000fe400078e021d */
[----:B------:R-:W-:Y:S02]  /*6490*/  @!P0 IMAD R5, R8, R26, R3 ;  /* 0x0000001a08058224 */ /* 0x000fe400078e0203 */
[----:B------:R-:W-:Y:S04]  /*64a0*/  @!P0 IMAD.MOV.U32 R3, RZ, RZ, R0 ;  /* 0x000000ffff038224 */ /* 0x000fe800078e0000 */
[----:B------:R-:W-:Y:S02]  /*64b0*/  IMAD R31, R3, R28, R31 ;  /* 0x0000001c031f7224 */ /* 0x000fe400078e021f */
[----:B------:R-:W-:Y:S07]  /*64c0*/  IMAD R29, R5, R24, R29 ;  /* 0x00000018051d7224 */ /* 0x000fee00078e021d */
.L_x_115:
[----:B-1----:R-:W-:Y:S01]  /*64d0*/  @!P1 ISETP.NE.AND P0, PT, R10, 0x1, PT ;  /* 0x000000010a00980c */ /* 0x002fe20003f05270 */
[----:B------:R-:W-:Y:S01]  /*64e0*/  @!P1 IMAD.HI.U32 R3, R29, R11, RZ ;  /* 0x0000000b1d039227 */ /* 0x000fe200078e00ff */
[----:B------:R-:W-:Y:S01]  /*64f0*/  R2UR UR42, R21 ;  /* 0x00000000152a72ca */ /* 0x000fe200000e0000 */
[----:B------:R-:W-:Y:S01]  /*6500*/  BSSY.RECONVERGENT B6, `(.L_x_116) ;  /* 0x0000031000067945 */ /* 0x000fe20003800200 */
[----:B------:R-:W-:Y:S01]  /*6510*/  R2UR UR41, R20 ;  /* 0x00000000142972ca */ /* 0x000fe200000e0000 */
[----:B------:R-:W-:Y:S01]  /*6520*/  @!P1 IMAD.HI.U32 R0, R31, R12, RZ ;  /* 0x0000000c1f009227 */ /* 0x000fe200078e00ff */
[----:B------:R-:W-:Y:S02]  /*6530*/  @!P1 SHF.R.U32.HI R2, RZ, R14, R3 ;  /* 0x0000000eff029219 */ /* 0x000fe40000011603 */
[----:B------:R-:W-:Y:S01]  /*6540*/  @!P1 ISETP.NE.AND P2, PT, R9, 0x1, PT ;  /* 0x000000010900980c */ /* 0x000fe20003f45270 */
[----:B------:R-:W-:Y:S01]  /*6550*/  VIADD R75, R75, 0x1 ;  /* 0x000000014b4b7836 */ /* 0x000fe20000000000 */
[----:B------:R-:W-:Y:S02]  /*6560*/  @!P1 SEL R2, R29, R2, !P0 ;  /* 0x000000021d029207 */ /* 0x000fe40004000000 */
[----:B------:R-:W-:Y:S02]  /*6570*/  @!P1 SHF.R.U32.HI R0, RZ, R13, R0 ;  /* 0x0000000dff009219 */ /* 0x000fe40000011600 */
[----:B------:R-:W-:Y:S01]  /*6580*/  LOP3.LUT P0, RZ, R66, 0x1b0, RZ, 0xc0, !PT ;  /* 0x000001b042ff7812 */ /* 0x000fe2000780c0ff */
[----:B------:R-:W-:Y:S01]  /*6590*/  USHF.L.U32 UR42, UR42, 0x6, URZ ;  /* 0x000000062a2a7899 */ /* 0x000fe200080006ff */
[----:B------:R-:W-:Y:S01]  /*65a0*/  @!P1 SEL R3, R31, R0, !P2 ;  /* 0x000000001f039207 */ /* 0x000fe20005000000 */
[----:B------:R-:W-:Y:S01]  /*65b0*/  USHF.L.U32 UR41, UR41, 0x7, URZ ;  /* 0x0000000729297899 */ /* 0x000fe200080006ff */
[----:B------:R-:W-:Y:S03]  /*65c0*/  @P4 SHF.R.U32.HI R67, RZ, 0x10, R17 ;  /* 0x00000010ff434819 */ /* 0x000fe60000011611 */
[----:B------:R-:W-:Y:S02]  /*65d0*/  @!P1 IMAD.IADD R0, R2, 0x1, -R3 ;  /* 0x0000000102009824 */ /* 0x000fe400078e0a03 */
[----:B------:R-:W-:Y:S02]  /*65e0*/  @!P1 IMAD.IADD R2, R3, 0x1, -R2 ;  /* 0x0000000103029824 */ /* 0x000fe400078e0a02 */
[----:B------:R-:W-:Y:S02]  /*65f0*/  @!P1 IMAD R31, R0, R9, R31 ;  /* 0x00000009001f9224 */ /* 0x000fe400078e021f */
[----:B------:R-:W-:Y:S01]  /*6600*/  @!P1 IMAD R29, R2, R10, R29 ;  /* 0x0000000a021d9224 */ /* 0x000fe200078e021d */
[----:B------:R-:W-:Y:S06]  /*6610*/  @!P0 BRA `(.L_x_117) ;  /* 0x00000000007c8947 */ /* 0x000fec0003800000 */
[----:B------:R-:W1:Y:S01]  /*6620*/  LDCU.64 UR8, c[0x4][0x80] ;  /* 0x01001000ff0877ac */ /* 0x000e620008000a00 */
[----:B------:R-:W-:Y:S01]  /*6630*/  MOV R2, 0x0 ;  /* 0x0000000000027802 */ /* 0x000fe20000000f00 */
[----:B------:R-:W-:Y:S02]  /*6640*/  HFMA2 R12, -RZ, RZ, 0, 5.9604644775390625e-08 ;  /* 0x00000001ff0c7431 */ /* 0x000fe400000001ff */
[----:B------:R-:W-:Y:S01]  /*6650*/  IMAD.MOV.U32 R8, RZ, RZ, 0x70 ;  /* 0x00000070ff087424 */ /* 0x000fe200078e00ff */
[----:B------:R2:W3:Y:S01]  /*6660*/  LDC.64 R14, c[0x4][R2] ;  /* 0x01000000020e7b82 */ /* 0x0004e20000000a00 */
[----:B------:R-:W4:Y:S01]  /*6670*/  LDCU.64 UR6, c[0x4][0x88] ;  /* 0x01001100ff0677ac */ /* 0x000f220008000a00 */
[----:B------:R-:W-:Y:S01]  /*6680*/  IMAD.MOV.U32 R13, RZ, RZ, RZ ;  /* 0x000000ffff0d7224 */ /* 0x000fe200078e00ff */
[----:B------:R-:W2:Y:S01]  /*6690*/  LDCU.64 UR4, c[0x4][0x8] ;  /* 0x01000100ff0477ac */ /* 0x000ea20008000a00 */
[----:B-1----:R-:W-:Y:S01]  /*66a0*/  MOV R5, UR9 ;  /* 0x0000000900057c02 */ /* 0x002fe20008000f00 */
[----:B------:R-:W-:Y:S01]  /*66b0*/  IMAD.U32 R4, RZ, RZ, UR8 ;  /* 0x00000008ff047e24 */ /* 0x000fe2000f8e00ff */
[----:B----4-:R-:W-:Y:S01]  /*66c0*/  MOV R7, UR7 ;  /* 0x0000000700077c02 */ /* 0x010fe20008000f00 */
[----:B------:R-:W-:Y:S01]  /*66d0*/  IMAD.U32 R6, RZ, RZ, UR6 ;  /* 0x00000006ff067e24 */ /* 0x000fe2000f8e00ff */
[----:B--2---:R-:W-:Y:S01]  /*66e0*/  MOV R11, UR5 ;  /* 0x00000005000b7c02 */ /* 0x004fe20008000f00 */
[----:B------:R-:W-:Y:S02]  /*66f0*/  IMAD.U32 R10, RZ, RZ, UR4 ;  /* 0x00000004ff0a7e24 */ /* 0x000fe4000f8e00ff */
[----:B------:R-:W-:Y:S07]  /*6700*/  LEPC R20, `(.L_x_118) ;  /* 0x000000001014794e */ /* 0x000fee0000000000 */
[----:B---3-5:R-:W-:Y:S05]  /*6710*/  CALL.ABS.NOINC R14 ;  /* 0x000000000e007343 */ /* 0x028fea0003c00000 */
.L_x_118:
[----:B------:R-:W1:Y:S01]  /*6720*/  LDCU.64 UR8, c[0x4][0x80] ;  /* 0x01001000ff0877ac */ /* 0x000e620008000a00 */
[----:B------:R-:W2:Y:S01]  /*6730*/  LDC.64 R2, c[0x4][R2] ;  /* 0x0100000002027b82 */ /* 0x000ea20000000a00 */
[----:B------:R-:W-:Y:S02]  /*6740*/  HFMA2 R12, -RZ, RZ, 0, 5.9604644775390625e-08 ;  /* 0x00000001ff0c7431 */ /* 0x000fe400000001ff */
[----:B------:R-:W-:Y:S02]  /*6750*/  IMAD.MOV.U32 R8, RZ, RZ, 0x70 ;  /* 0x00000070ff087424 */ /* 0x000fe400078e00ff */
[----:B------:R-:W-:Y:S01]  /*6760*/  IMAD.MOV.U32 R13, RZ, RZ, RZ ;  /* 0x000000ffff0d7224 */ /* 0x000fe200078e00ff */
[----:B------:R-:W3:Y:S01]  /*6770*/  LDCU.64 UR6, c[0x4][0x88] ;  /* 0x01001100ff0677ac */ /* 0x000ee20008000a00 */
[----:B------:R-:W4:Y:S01]  /*6780*/  LDCU.64 UR4, c[0x4][0x8] ;  /* 0x01000100ff0477ac */ /* 0x000f220008000a00 */
[----:B-1----:R-:W-:Y:S02]  /*6790*/  MOV R4, UR8 ;  /* 0x0000000800047c02 */ /* 0x002fe40008000f00 */
[----:B------:R-:W-:Y:S02]  /*67a0*/  MOV R5, UR9 ;  /* 0x0000000900057c02 */ /* 0x000fe40008000f00 */
[----:B---3--:R-:W-:Y:S01]  /*67b0*/  MOV R7, UR7 ;  /* 0x0000000700077c02 */ /* 0x008fe20008000f00 */
[----:B------:R-:W-:Y:S01]  /*67c0*/  IMAD.U32 R6, RZ, RZ, UR6 ;  /* 0x00000006ff067e24 */ /* 0x000fe2000f8e00ff */
[----:B----4-:R-:W-:Y:S01]  /*67d0*/  MOV R11, UR5 ;  /* 0x00000005000b7c02 */ /* 0x010fe20008000f00 */
[----:B------:R-:W-:Y:S02]  /*67e0*/  IMAD.U32 R10, RZ, RZ, UR4 ;  /* 0x00000004ff0a7e24 */ /* 0x000fe4000f8e00ff */
[----:B------:R-:W-:Y:S07]  /*67f0*/  LEPC R20, `(.L_x_117) ;  /* 0x000000001014794e */ /* 0x000fee0000000000 */
[----:B--2---:R-:W-:Y:S05]  /*6800*/  CALL.ABS.NOINC R2 ;  /* 0x0000000002007343 */ /* 0x004fea0003c00000 */
.L_x_117:
[----:B------:R-:W-:Y:S05]  /*6810*/  BSYNC.RECONVERGENT B6 ;  /* 0x0000000000067941 */ /* 0x000fea0003800200 */
.L_x_116:
[----:B------:R-:W-:Y:S01]  /*6820*/  ISETP.NE.U32.AND P4, PT, R54, RZ, PT ;  /* 0x000000ff3600720c */ /* 0x000fe20003f85070 */
[----:B------:R-:W-:Y:S01]  /*6830*/  UISETP.NE.AND UP2, UPT, UR50, URZ, UPT ;  /* 0x000000ff3200728c */ /* 0x000fe2000bf45270 */
[----:B------:R-:W-:Y:S01]  /*6840*/  ISETP.NE.U32.AND P2, PT, RZ, UR38, PT ;  /* 0x00000026ff007c0c */ /* 0x000fe2000bf45070 */
[----:B------:R-:W-:Y:S01]  /*6850*/  UISETP.NE.U32.AND UP1, UPT, UR44, URZ, UPT ;  /* 0x000000ff2c00728c */ /* 0x000fe2000bf25070 */
[----:B------:R-:W-:Y:S01]  /*6860*/  ISETP.NE.AND.EX P4, PT, R55, RZ, PT, P4 ;  /* 0x000000ff3700720c */ /* 0x000fe20003f85340 */
[----:B------:R-:W-:Y:S01]  /*6870*/  UPLOP3.LUT UP0, UPT, UPT, UPT, UPT, 0x40, 0x4 ;  /* 0x000000000004789c */ /* 0x000fe20003f0e870 */
[----:B------:R-:W-:Y:S01]  /*6880*/  ISETP.NE.AND.EX P2, PT, RZ, UR39, PT, P2 ;  /* 0x00000027ff007c0c */ /* 0x000fe2000bf45320 */
[----:B------:R-:W-:Y:S01]  /*6890*/  UISETP.NE.AND.EX UP1, UPT, UR45, URZ, UPT, UP1 ;  /* 0x000000ff2d00728c */ /* 0x000fe2000bf25310 */
[----:B------:R-:W-:Y:S04]  /*68a0*/  PLOP3.LUT P1, PT, PT, PT, UP2, 0x80, 0x8 ;  /* 0x000000000008781c */ /* 0x000fe80003f2f028 */
[----:B------:R-:W-:Y:S06]  /*68b0*/  @UP2 UPLOP3.LUT UP0, UPT, UPT, UPT, UP1, 0x80, 0x8 ;  /* 0x000000000008289c */ /* 0x000fec0003f0f010 */
[----:B------:R-:W-:Y:S01]  /*68c0*/  PLOP3.LUT P0, PT, PT, PT, UP0, 0x80, 0x8 ;  /* 0x000000000008781c */ /* 0x000fe20003f0f008 */
[----:B------:R-:W-:Y:S01]  /*68d0*/  @!UPT UIADD3 URZ, UPT, UPT, URZ, URZ, URZ ;  /* 0x000000fffffff290 */ /* 0x000fe2000fffe0ff */
[----:B------:R-:W-:Y:S11]  /*68e0*/  BRA.U !UP1, `(.L_x_119) ;  /* 0x0000000109387547 */ /* 0x000ff6000b800000 */
[----:B------:R-:W-:Y:S01]  /*68f0*/  UISETP.NE.U32.AND UP0, UPT, UR38, URZ, UPT ;  /* 0x000000ff2600728c */ /* 0x000fe2000bf05070 */
[----:B------:R-:W-:Y:S02]  /*6900*/  HFMA2 R0, -RZ, RZ, 0, 5.9604644775390625e-08 ;  /* 0x00000001ff007431 */ /* 0x000fe400000001ff */
[----:B------:R-:W-:Y:S01]  /*6910*/  IMAD.MOV.U32 R59, RZ, RZ, 0x1 ;  /* 0x00000001ff3b7424 */ /* 0x000fe200078e00ff */
[----:B------:R-:W-:Y:S06]  /*6920*/  UISETP.NE.AND.EX UP0, UPT, UR39, URZ, UPT, UP0 ;  /* 0x000000ff2700728c */ /* 0x000fec000bf05300 */
[----:B------:R-:W-:Y:S05]  /*6930*/  PLOP3.LUT P3, PT, PT, PT, UP0, 0x80, 0x8 ;  /* 0x000000000008781c */ /* 0x000fea0003f6f008 */
[----:B------:R-:W1:Y:S01]  /*6940*/  @UP0 LDCU.64 UR6, c[0x0][0x888] ;  /* 0x00011100ff0607ac */ /* 0x000e620008000a00 */
[----:B------:R-:W-:Y:S07]  /*6950*/  @UP0 UIMAD UR4, UR36, UR44, URZ ;  /* 0x0000002c240402a4 */ /* 0x000fee000f8e02ff */
[----:B------:R-:W-:Y:S01]  /*6960*/  @!P3 PRMT R59, R0, 0x7610, R59 ;  /* 0x00007610003bb816 */ /* 0x000fe2000000003b */
[----:B-1----:R-:W-:Y:S03]  /*6970*/  @UP0 UIMAD.WIDE UR6, UR4, 0x4, UR6 ;  /* 0x00000004040608a5 */ /* 0x002fe6000f8e0206 */
[----:B------:R-:W1:Y:S03]  /*6980*/  @!UP0 LDCU UR4, c[0x0][0x880] ;  /* 0x00011000ff0487ac */ /* 0x000e660008000800 */
[----:B------:R-:W-:Y:S01]  /*6990*/  IMAD.U32 R2, RZ, RZ, UR6 ;  /* 0x00000006ff027e24 */ /* 0x000fe2000f8e00ff */
[----:B------:R-:W-:Y:S05]  /*69a0*/  MOV R3, UR7 ;  /* 0x0000000700037c02 */ /* 0x000fea0008000f00 */
[----:B-----5:R2:W5:Y:S02]  /*69b0*/  @P3 LDG.E R35, desc[UR46][R2.64] ;  /* 0x0000002e02233981 */ /* 0x020564000c1e1900 */
[----:B-12---:R-:W-:Y:S02]  /*69c0*/  @!P3 IMAD.U32 R35, RZ, RZ, UR4 ;  /* 0x00000004ff23be24 */ /* 0x006fe4000f8e00ff */
.L_x_119:
[----:B------:R-:W-:Y:S05]  /*69d0*/  @!P4 BRA `(.L_x_120) ;  /* 0x000000000020c947 */ /* 0x000fea0003800000 */
[----:B------:R-:W-:Y:S04]  /*69e0*/  ISETP.NE.U32.AND P3, PT, R52, RZ, PT ;  /* 0x000000ff3400720c */ /* 0x000fe80003f65070 */
[----:B------:R-:W-:Y:S11]  /*69f0*/  ISETP.NE.AND.EX P3, PT, R53, RZ, PT, P3 ;  /* 0x000000ff3500720c */ /* 0x000ff60003f65330 */
[----:B------:R-:W-:Y:S02]  /*6a00*/  @!UPT UIADD3 URZ, UPT, UPT, URZ, URZ, URZ ;  /* 0x000000fffffff290 */ /* 0x000fe4000fffe0ff */
[----:B------:R-:W1:Y:S01]  /*6a10*/  @P3 LDC.64 R2, c[0x0][0x8a8] ;  /* 0x00022a00ff023b82 */ /* 0x000e620000000a00 */
[----:B------:R-:W-:Y:S04]  /*6a20*/  @P3 IMAD R0, R54, UR36, RZ ;  /* 0x0000002436003c24 */ /* 0x000fe8000f8e02ff */
[----:B-1----:R-:W-:Y:S05]  /*6a30*/  @P3 IMAD.WIDE R2, R0, 0x4, R2 ;  /* 0x0000000400023825 */ /* 0x002fea00078e0202 */
[----:B-----5:R1:W5:Y:S02]  /*6a40*/  @P3 LDG.E R33, desc[UR46][R2.64] ;  /* 0x0000002e02213981 */ /* 0x020364000c1e1900 */
[----:B-1----:R-:W2:Y:S02]  /*6a50*/  @!P3 LDC R33, c[0x0][0x8a0] ;  /* 0x00022800ff21bb82 */ /* 0x002ea40000000800 */
.L_x_120:
[----:B-----5:R-:W-:Y:S01]  /*6a60*/  FSETP.NEU.AND P3, PT, R35, RZ, PT ;  /* 0x000000ff2300720b */ /* 0x020fe20003f6d000 */
[----:B------:R-:W-:Y:S01]  /*6a70*/  IMAD.SHL.U32 R80, R64, 0x2, RZ ;  /* 0x0000000240507824 */ /* 0x000fe200078e00ff */
[----:B------:R-:W-:Y:S01]  /*6a80*/  SEL R7, RZ, 0xffffffff, P2 ;  /* 0xffffffffff077807 */ /* 0x000fe20001000000 */
[----:B------:R-:W-:Y:S01]  /*6a90*/  BSSY B1, `(.L_x_121) ;  /* 0x0000036000017945 */ /* 0x000fe20003800000 */
[----:B------:R-:W-:Y:S01]  /*6aa0*/  @P1 LOP3.LUT P2, RZ, R59, 0xff, RZ, 0xc0, !PT ;  /* 0x000000ff3bff1812 */ /* 0x000fe2000784c0ff */
[----:B------:R-:W-:Y:S01]  /*6ab0*/  VIADD R78, R80, UR48 ;  /* 0x00000030504e7c36 */ /* 0x000fe20008000000 */
[----:B------:R-:W-:Y:S01]  /*6ac0*/  @P1 SEL R2, RZ, 0xffffffff, P3 ;  /* 0xffffffffff021807 */ /* 0x000fe20001800000 */
[----:B------:R-:W-:Y:S01]  /*6ad0*/  IMAD.MOV.U32 R81, RZ, RZ, 0x1 ;  /* 0x00000001ff517424 */ /* 0x000fe200078e00ff */
[----:B------:R-:W-:Y:S01]  /*6ae0*/  LOP3.LUT R70, R70, 0x1, RZ, 0x3c, !PT ;  /* 0x0000000146467812 */ /* 0x000fe200078e3cff */
[----:B------:R-:W-:Y:S01]  /*6af0*/  IMAD.MOV.U32 R39, RZ, RZ, RZ ;  /* 0x000000ffff277224 */ /* 0x000fe200078e00ff */
[----:B------:R-:W-:Y:S02]  /*6b00*/  @P0 SEL R2, R7, R2, !P2 ;  /* 0x0000000207020207 */ /* 0x000fe40005000000 */
[----:B------:R-:W-:Y:S02]  /*6b10*/  CS2R R50, SRZ ;  /* 0x0000000000327805 */ /* 0x000fe4000001ff00 */
[----:B------:R-:W-:Y:S02]  /*6b20*/  LEA R79, R30, UR48, 0x3 ;  /* 0x000000301e4f7c11 */ /* 0x000fe4000f8e18ff */
[----:B------:R-:W-:Y:S02]  /*6b30*/  CS2R R48, SRZ ;  /* 0x0000000000307805 */ /* 0x000fe4000001ff00 */
[----:B------:R-:W-:Y:S02]  /*6b40*/  @P1 LOP3.LUT R2, R2, 0x1, RZ, 0xc0, !PT ;  /* 0x0000000102021812 */ /* 0x000fe400078ec0ff */
[----:B------:R-:W-:Y:S02]  /*6b50*/  CS2R R42, SRZ ;  /* 0x00000000002a7805 */ /* 0x000fe4000001ff00 */
[----:B------:R-:W-:Y:S02]  /*6b60*/  SHF.L.U32 R0, R69, 0x1f, RZ ;  /* 0x0000001f45007819 */ /* 0x000fe400000006ff */
[----:B------:R-:W-:Y:S02]  /*6b70*/  CS2R R40, SRZ ;  /* 0x0000000000287805 */ /* 0x000fe4000001ff00 */
[----:B------:R-:W-:Y:S01]  /*6b80*/  ISETP.NE.U32.OR P5, PT, R2, 0x1, !P1 ;  /* 0x000000010200780c */ /* 0x000fe20004fa5470 */
[----:B------:R-:W-:Y:S01]  /*6b90*/  IMAD.IADD R77, R71, 0x1, R78 ;  /* 0x00000001474d7824 */ /* 0x000fe200078e024e */
[----:B------:R-:W-:Y:S02]  /*6ba0*/  PLOP3.LUT P2, PT, PT, PT, UP1, 0x80, 0x8 ;  /* 0x000000000008781c */ /* 0x000fe40003f4f018 */
[----:B------:R-:W-:Y:S02]  /*6bb0*/  LEA.HI R5, R30, R30, RZ, 0x1 ;  /* 0x0000001e1e057211 */ /* 0x000fe400078f08ff */
[----:B------:R-:W-:Y:S02]  /*6bc0*/  LOP3.LUT P4, R74, R59, 0xff, RZ, 0xc0, !PT ;  /* 0x000000ff3b4a7812 */ /* 0x000fe4000788c0ff */
[----:B------:R-:W-:Y:S01]  /*6bd0*/  SEL R2, RZ, 0xffffffff, P3 ;  /* 0xffffffffff027807 */ /* 0x000fe20001800000 */
[C---:B------:R-:W-:Y:S01]  /*6be0*/  IMAD.SHL.U32 R3, R5.reuse, 0x40, RZ ;  /* 0x0000004005037824 */ /* 0x040fe200078e00ff */
[----:B------:R-:W-:Y:S02]  /*6bf0*/  LOP3.LUT R5, R5, 0xffe, RZ, 0xc0, !PT ;  /* 0x00000ffe05057812 */ /* 0x000fe400078ec0ff */
[----:B------:R-:W-:Y:S02]  /*6c00*/  P2R R76, PR, RZ, 0x20 ;  /* 0x00000020ff4c7803 */ /* 0x000fe40000000000 */
[----:B------:R-:W-:Y:S01]  /*6c10*/  @P5 SHF.L.U32 R4, R70, 0x1f, RZ ;  /* 0x0000001f46045819 */ /* 0x000fe200000006ff */
[----:B------:R-:W-:Y:S01]  /*6c20*/  IMAD.IADD R34, R30, 0x1, -R5 ;  /* 0x000000011e227824 */ /* 0x000fe200078e0a05 */
[----:B------:R-:W-:Y:S02]  /*6c30*/  @P2 SEL R2, R7, R2, !P4 ;  /* 0x0000000207022207 */ /* 0x000fe40006000000 */
[----:B------:R-:W1:Y:S01]  /*6c40*/  @P5 SYNCS.PHASECHK.TRANS64.TRYWAIT P1, [UR48+0x220], R4 ;  /* 0x00022004ff0055a7 */ /* 0x000e620008021130 */
[----:B------:R-:W-:Y:S02]  /*6c50*/  LOP3.LUT R3, R3, 0xffffff80, RZ, 0xc0, !PT ;  /* 0xffffff8003037812 */ /* 0x000fe400078ec0ff */
[----:B------:R-:W-:Y:S03]  /*6c60*/  LOP3.LUT R2, R2, 0x1, RZ, 0xc0, !PT ;  /* 0x0000000102027812 */ /* 0x000fe600078ec0ff */
[----:B------:R-:W-:Y:S01]  /*6c70*/  IMAD.IADD R3, R32, 0x1, R3 ;  /* 0x0000000120037824 */ /* 0x000fe200078e0203 */
[----:B------:R-:W-:Y:S03]  /*6c80*/  ISETP.NE.U32.AND P2, PT, R2, 0x1, PT ;  /* 0x000000010200780c */ /* 0x000fe60003f45070 */
[----:B------:R-:W-:Y:S01]  /*6c90*/  IMAD R34, R34, 0x100000, R3 ;  /* 0x0010000022227824 */ /* 0x000fe200078e0203 */
[----:B------:R-:W-:Y:S01]  /*6ca0*/  P2R R82, PR, RZ, 0x4 ;  /* 0x00000004ff527803 */ /* 0x000fe20000000000 */
[----:B------:R3:W4:Y:S01]  /*6cb0*/  SYNCS.PHASECHK.TRANS64.TRYWAIT P0, [R79+URZ+0x290], R0 ;  /* 0x000290004f0075a7 */ /* 0x00072200080011ff */
[----:B-1----:R-:W-:Y:S01]  /*6cc0*/  @P5 SEL R81, RZ, 0x1, !P1 ;  /* 0x00000001ff515807 */ /* 0x002fe20004800000 */
[----:B---3--:R-:W-:Y:S06]  /*6cd0*/  @!P5 BRA `(.L_x_122) ;  /* 0x000000000044d947 */ /* 0x008fec0003800000 */
[----:B------:R-:W-:Y:S01]  /*6ce0*/  IMAD.MOV.U32 R50, RZ, RZ, RZ ;  /* 0x000000ffff327224 */ /* 0x000fe200078e00ff */
[----:B------:R-:W-:Y:S01]  /*6cf0*/  ISETP.NE.AND P1, PT, R81, RZ, PT ;  /* 0x000000ff5100720c */ /* 0x000fe20003f25270 */
[----:B------:R-:W-:Y:S01]  /*6d00*/  BSSY B0, `(.L_x_123) ;  /* 0x0000008000007945 */ /* 0x000fe20003800000 */
[----:B------:R-:W-:Y:S02]  /*6d10*/  CS2R R42, SRZ ;  /* 0x00000000002a7805 */ /* 0x000fe4000001ff00 */
[----:B------:R-:W-:Y:S02]  /*6d20*/  CS2R R40, SRZ ;  /* 0x0000000000287805 */ /* 0x000fe4000001ff00 */
[----:B------:R-:W-:Y:S07]  /*6d30*/  CS2R R48, SRZ ;  /* 0x0000000000307805 */ /* 0x000fee000001ff00 */
[----:B------:R-:W-:Y:S05]  /*6d40*/  @P1 BRA `(.L_x_124) ;  /* 0x00000000000c1947 */ /* 0x000fea0003800000 */
[----:B------:R-:W-:Y:S04]  /*6d50*/  SHF.L.U32 R3, R70, 0x1f, RZ ;  /* 0x0000001f46037819 */ /* 0x000fe800000006ff */
[----:B------:R-:W1:Y:S02]  /*6d60*/  SYNCS.PHASECHK.TRANS64.TRYWAIT P1, [UR48+0x220], R3 ;  /* 0x00022003ff0075a7 */ /* 0x000e640008021130 */
[----:B-1----:R-:W-:Y:S05]  /*6d70*/  @!P1 BRA `(.L_x_125) ;  /* 0x00000038006c9947 */ /* 0x002fea0003800000 */
.L_x_124:
[----:B------:R-:W-:Y:S05]  /*6d80*/  BSYNC B0 ;  /* 0x0000000000007941 */ /* 0x000fea0003800000 */
.L_x_123:
[----:B------:R-:W-:Y:S01]  /*6d90*/  ISETP.NE.AND P1, PT, R82, RZ, PT ;  /* 0x000000ff5200720c */ /* 0x000fe20003f25270 */
[----:B------:R-:W-:Y:S11]  /*6da0*/  HFMA2 R39, -RZ, RZ, 0, 5.9604644775390625e-08 ;  /* 0x00000001ff277431 */ /* 0x000ff600000001ff */
[----:B------:R-:W-:Y:S01]  /*6db0*/  @!UPT UIADD3 URZ, UPT, UPT, URZ, URZ, URZ ;  /* 0x000000fffffff290 */ /* 0x000fe2000fffe0ff */
[----:B------:R-:W-:Y:S05]  /*6dc0*/  @P1 WARPSYNC.ALL ;  /* 0x0000000000001948 */ /* 0x000fea0003800000 */
[----:B------:R3:W1:Y:S04]  /*6dd0*/  @P1 LDSM.16.M88.4 R40, [R80+UR48+0x400] ;  /* 0x000400305028183b */ /* 0x0006680008000200 */
[----:B------:R3:W1:Y:S02]  /*6de0*/  @P1 LDSM.16.M88.4 R48, [R77+0x400] ;  /* 0x000400004d30183b */ /* 0x0006640000000200 */
.L_x_122:
[----:B------:R-:W-:Y:S05]  /*6df0*/  BSYNC B1 ;  /* 0x0000000000017941 */ /* 0x000fea0003800000 */
.L_x_121:
[----:B-1----:R-:W-:Y:S04]  /*6e00*/  SHF.R.U32.HI R2, RZ, 0x15, R34 ;  /* 0x00000015ff027819 */ /* 0x002fe80000011622 */
[----:B------:R-:W-:Y:S01]  /*6e10*/  LOP3.LUT P1, RZ, R2, 0x3, R65, 0x48, !PT ;  /* 0x0000000302ff7812 */ /* 0x000fe20007824841 */
[----:B------:R-:W-:Y:S01]  /*6e20*/  @!UPT UIADD3 URZ, UPT, UPT, URZ, URZ, URZ ;  /* 0x000000fffffff290 */ /* 0x000fe2000fffe0ff */
[----:B----4-:R-:W-:Y:S11]  /*6e30*/  @P0 BRA `(.L_x_126) ;  /* 0x0000000000080947 */ /* 0x010ff60003800000 */
[----:B------:R-:W1:Y:S02]  /*6e40*/  SYNCS.PHASECHK.TRANS64.TRYWAIT P0, [R79+URZ+0x290], R0 ;  /* 0x000290004f0075a7 */ /* 0x000e6400080011ff */
[----:B-1----:R-:W-:Y:S05]  /*6e50*/  @!P0 BRA `(.L_x_127) ;  /* 0x00000038004c8947 */ /* 0x002fea0003800000 */
.L_x_126:
[----:B------:R-:W-:Y:S05]  /*6e60*/  @!P1 BRA `(.L_x_128) ;  /* 0x0000000000409947 */ /* 0x000fea0003800000 */
[----:B------:R-:W4:Y:S01]  /*6e70*/  LDCU.64 UR8, c[0x4][0x70] ;  /* 0x01000e00ff0877ac */ /* 0x000f220008000a00 */
[----:B------:R-:W-:Y:S01]  /*6e80*/  MOV R3, 0x0 ;  /* 0x0000000000037802 */ /* 0x000fe20000000f00 */
[----:B------:R-:W-:Y:S02]  /*6e90*/  HFMA2 R12, -RZ, RZ, 0, 5.9604644775390625e-08 ;  /* 0x00000001ff0c7431 */ /* 0x000fe400000001ff */
[----:B------:R-:W-:Y:S02]  /*6ea0*/  IMAD.MOV.U32 R8, RZ, RZ, 0x192 ;  /* 0x00000192ff087424 */ /* 0x000fe400078e00ff */
[----:B------:R-:W-:Y:S01]  /*6eb0*/  IMAD.MOV.U32 R13, RZ, RZ, RZ ;  /* 0x000000ffff0d7224 */ /* 0x000fe200078e00ff */
[----:B------:R-:W5:Y:S01]  /*6ec0*/  LDCU.64 UR6, c[0x4][0x78] ;  /* 0x01000f00ff0677ac */ /* 0x000f620008000a00 */
[----:B------:R-:W1:Y:S01]  /*6ed0*/  LDC.64 R2, c[0x4][R3] ;  /* 0x0100000003027b82 */ /* 0x000e620000000a00 */
[----:B------:R-:W2:Y:S01]  /*6ee0*/  LDCU.64 UR4, c[0x4][0x10] ;  /* 0x01000200ff0477ac */ /* 0x000ea20008000a00 */
[----:B----4-:R-:W-:Y:S01]  /*6ef0*/  MOV R5, UR9 ;  /* 0x0000000900057c02 */ /* 0x010fe20008000f00 */
[----:B------:R-:W-:Y:S01]  /*6f00*/  IMAD.U32 R4, RZ, RZ, UR8 ;  /* 0x00000008ff047e24 */ /* 0x000fe2000f8e00ff */
[----:B-----5:R-:W-:Y:S01]  /*6f10*/  MOV R7, UR7 ;  /* 0x0000000700077c02 */ /* 0x020fe20008000f00 */
[----:B------:R-:W-:Y:S01]  /*6f20*/  IMAD.U32 R6, RZ, RZ, UR6 ;  /* 0x00000006ff067e24 */ /* 0x000fe2000f8e00ff */
[----:B--2---:R-:W-:Y:S01]  /*6f30*/  MOV R11, UR5 ;  /* 0x00000005000b7c02 */ /* 0x004fe20008000f00 */
[----:B------:R-:W-:Y:S02]  /*6f40*/  IMAD.U32 R10, RZ, RZ, UR4 ;  /* 0x00000004ff0a7e24 */ /* 0x000fe4000f8e00ff */
[----:B------:R-:W-:Y:S07]  /*6f50*/  LEPC R20, `(.L_x_128) ;  /* 0x000000001014794e */ /* 0x000fee0000000000 */
[----:B-1-3--:R-:W-:Y:S05]  /*6f60*/  CALL.ABS.NOINC R2 ;  /* 0x0000000002007343 */ /* 0x00afea0003c00000 */
.L_x_128:
[----:B------:R-:W-:Y:S05]  /*6f70*/  WARPSYNC.ALL ;  /* 0x0000000000007948 */ /* 0x000fea0003800000 */
[----:B------:R-:W-:Y:S01]  /*6f80*/  R2UR UR4, R34 ;  /* 0x00000000220472ca */ /* 0x000fe200000e0000 */
[--C-:B------:R-:W-:Y:S01]  /*6f90*/  HADD2.F32 R20, -RZ, R40.reuse.H0_H0 ;  /* 0x20000028ff147230 */ /* 0x100fe20000004100 */
[----:B------:R-:W-:Y:S01]  /*6fa0*/  ISETP.NE.AND P0, PT, R72, RZ, PT ;  /* 0x000000ff4800720c */ /* 0x000fe20003f05270 */
[----:B------:R-:W-:Y:S01]  /*6fb0*/  HADD2.F32 R21, -RZ, R40.H1_H1 ;  /* 0x30000028ff157230 */ /* 0x000fe20000004100 */
[----:B------:R-:W-:Y:S01]  /*6fc0*/  BSSY.RECONVERGENT B0, `(.L_x_129) ;  /* 0x000004c000007945 */ /* 0x000fe20003800200 */
[----:B------:R-:W-:Y:S02]  /*6fd0*/  HADD2.F32 R36, -RZ, R41.H1_H1 ;  /* 0x30000029ff247230 */ /* 0x000fe40000004100 */
[----:B------:R-:W-:Y:S02]  /*6fe0*/  HADD2.F32 R37, -RZ, R43.H0_H0 ;  /* 0x2000002bff257230 */ /* 0x000fe40000004100 */
[----:B------:R-:W-:Y:S04]  /*6ff0*/  HADD2.F32 R38, -RZ, R51.H1_H1 ;  /* 0x30000033ff267230 */ /* 0x000fe80000004100 */
[----:B------:R-:W1:Y:S02]  /*7000*/  LDTM.16dp256bit.x4 R4, tmem[UR4] ;  /* 0x00000004000479ee */ /* 0x000e640008120000 */
[C---:B-12---:R-:W-:Y:S01]  /*7010*/  FMUL R0, R33.reuse, R4 ;  /* 0x0000000421007220 */ /* 0x046fe20000400000 */
[C---:B------:R-:W-:Y:S01]  /*7020*/  FMUL R2, R33.reuse, R5 ;  /* 0x0000000521027220 */ /* 0x040fe20000400000 */
[C---:B------:R-:W-:Y:S01]  /*7030*/  FMUL R3, R33.reuse, R6 ;  /* 0x0000000621037220 */ /* 0x040fe20000400000 */
[----:B------:R-:W-:Y:S01]  /*7040*/  FMUL R7, R33, R7 ;  /* 0x0000000721077220 */ /* 0x000fe20000400000 */
[C---:B------:R-:W-:Y:S01]  /*7050*/  FFMA R0, R35.reuse, R20, R0 ;  /* 0x0000001423007223 */ /* 0x040fe20000000000 */
[----:B------:R-:W-:Y:S02]  /*7060*/  HADD2.F32 R20, -RZ, R41.H0_H0 ;  /* 0x20000029ff147230 */ /* 0x000fe40000004100 */
[----:B------:R-:W-:Y:S01]  /*7070*/  FFMA R2, R35, R21, R2 ;  /* 0x0000001523027223 */ /* 0x000fe20000000002 */
[--C-:B------:R-:W-:Y:S02]  /*7080*/  HADD2.F32 R21, -RZ, R42.reuse.H0_H0 ;  /* 0x2000002aff157230 */ /* 0x100fe40000004100 */
[C---:B------:R-:W-:Y:S01]  /*7090*/  FMUL R4, R33.reuse, R8 ;  /* 0x0000000821047220 */ /* 0x040fe20000400000 */
[----:B------:R-:W-:Y:S01]  /*70a0*/  FMUL R5, R33, R9 ;  /* 0x0000000921057220 */ /* 0x000fe20000400000 */
[C---:B------:R-:W-:Y:S01]  /*70b0*/  FFMA R3, R35.reuse, R20, R3 ;  /* 0x0000001423037223 */ /* 0x040fe20000000003 */
[----:B------:R-:W-:Y:S01]  /*70c0*/  HADD2.F32 R20, -RZ, R42.H1_H1 ;  /* 0x3000002aff147230 */ /* 0x000fe20000004100 */
[----:B------:R-:W-:Y:S01]  /*70d0*/  F2FP.F16.F32.PACK_AB R44, R2, R0 ;  /* 0x00000000022c723e */ /* 0x000fe200000000ff */
[C---:B------:R-:W-:Y:S01]  /*70e0*/  FFMA R7, R35.reuse, R36, R7 ;  /* 0x0000002423077223 */ /* 0x040fe20000000007 */
[----:B------:R-:W-:Y:S01]  /*70f0*/  FFMA R4, R35, R21, R4 ;  /* 0x0000001523047223 */ /* 0x000fe20000000004 */
[----:B------:R-:W-:Y:S01]  /*7100*/  FMUL R6, R33, R10 ;  /* 0x0000000a21067220 */ /* 0x000fe20000400000 */
[----:B------:R-:W-:Y:S02]  /*7110*/  HADD2.F32 R36, -RZ, R43.H1_H1 ;  /* 0x3000002bff247230 */ /* 0x000fe40000004100 */
[----:B------:R-:W-:Y:S01]  /*7120*/  FFMA R5, R35, R20, R5 ;  /* 0x0000001423057223 */ /* 0x000fe20000000005 */
[----:B------:R-:W-:Y:S01]  /*7130*/  FMUL R11, R33, R11 ;  /* 0x0000000b210b7220 */ /* 0x000fe20000400000 */
[----:B------:R-:W-:Y:S01]  /*7140*/  FFMA R6, R35, R37, R6 ;  /* 0x0000002523067223 */ /* 0x000fe20000000006 */
[--C-:B------:R-:W-:Y:S02]  /*7150*/  HADD2.F32 R20, -RZ, R48.reuse.H0_H0 ;  /* 0x20000030ff147230 */ /* 0x100fe40000004100 */
[----:B------:R-:W-:Y:S01]  /*7160*/  FMUL R8, R33, R12 ;  /* 0x0000000c21087220 */ /* 0x000fe20000400000 */
[----:B------:R-:W-:Y:S01]  /*7170*/  FFMA R11, R35, R36, R11 ;  /* 0x00000024230b7223 */ /* 0x000fe2000000000b */
[----:B------:R-:W-:Y:S02]  /*7180*/  HADD2.F32 R36, -RZ, R48.H1_H1 ;  /* 0x30000030ff247230 */ /* 0x000fe40000004100 */
[C---:B------:R-:W-:Y:S01]  /*7190*/  FMUL R9, R33.reuse, R13 ;  /* 0x0000000d21097220 */ /* 0x040fe20000400000 */
[--C-:B------:R-:W-:Y:S02]  /*71a0*/  HADD2.F32 R21, -RZ, R49.reuse.H0_H0 ;  /* 0x20000031ff157230 */ /* 0x100fe40000004100 */
[----:B------:R-:W-:Y:S01]  /*71b0*/  FMUL R10, R33, R14 ;  /* 0x0000000e210a7220 */ /* 0x000fe20000400000 */
[C---:B------:R-:W-:Y:S01]  /*71c0*/  FFMA R8, R35.reuse, R20, R8 ;  /* 0x0000001423087223 */ /* 0x040fe20000000008 */
[C---:B------:R-:W-:Y:S01]  /*71d0*/  FFMA R9, R35.reuse, R36, R9 ;  /* 0x0000002423097223 */ /* 0x040fe20000000009 */
[----:B------:R-:W-:Y:S02]  /*71e0*/  HADD2.F32 R20, -RZ, R49.H1_H1 ;  /* 0x30000031ff147230 */ /* 0x000fe40000004100 */
[----:B------:R-:W-:Y:S01]  /*71f0*/  FFMA R10, R35, R21, R10 ;  /* 0x00000015230a7223 */ /* 0x000fe2000000000a */
[C---:B------:R-:W-:Y:S01]  /*7200*/  FMUL R15, R33.reuse, R15 ;  /* 0x0000000f210f7220 */ /* 0x040fe20000400000 */
[--C-:B------:R-:W-:Y:S02]  /*7210*/  HADD2.F32 R21, -RZ, R50.reuse.H0_H0 ;  /* 0x20000032ff157230 */ /* 0x100fe40000004100 */
[C---:B------:R-:W-:Y:S01]  /*7220*/  FMUL R12, R33.reuse, R16 ;  /* 0x00000010210c7220 */ /* 0x040fe20000400000 */
[----:B------:R-:W-:Y:S02]  /*7230*/  HADD2.F32 R36, -RZ, R50.H1_H1 ;  /* 0x30000032ff247230 */ /* 0x000fe40000004100 */
[C---:B------:R-:W-:Y:S01]  /*7240*/  FMUL R13, R33.reuse, R17 ;  /* 0x00000011210d7220 */ /* 0x040fe20000400000 */
[----:B------:R-:W-:Y:S02]  /*7250*/  HADD2.F32 R37, -RZ, R51.H0_H0 ;  /* 0x20000033ff257230 */ /* 0x000fe40000004100 */
[----:B------:R-:W-:Y:S01]  /*7260*/  FMUL R14, R33, R18 ;  /* 0x00000012210e7220 */ /* 0x000fe20000400000 */
[----:B------:R-:W-:Y:S01]  /*7270*/  FFMA R15, R35, R20, R15 ;  /* 0x00000014230f7223 */ /* 0x000fe2000000000f */
[----:B------:R-:W-:Y:S01]  /*7280*/  FMUL R19, R33, R19 ;  /* 0x0000001321137220 */ /* 0x000fe20000400000 */
[C---:B------:R-:W-:Y:S01]  /*7290*/  FFMA R12, R35.reuse, R21, R12 ;  /* 0x00000015230c7223 */ /* 0x040fe2000000000c */
[C---:B------:R-:W-:Y:S01]  /*72a0*/  FFMA R13, R35.reuse, R36, R13 ;  /* 0x00000024230d7223 */ /* 0x040fe2000000000d */
[C---:B------:R-:W-:Y:S01]  /*72b0*/  FFMA R14, R35.reuse, R37, R14 ;  /* 0x00000025230e7223 */ /* 0x040fe2000000000e */
[----:B------:R-:W-:Y:S01]  /*72c0*/  FFMA R19, R35, R38, R19 ;  /* 0x0000002623137223 */ /* 0x000fe20000000013 */
[----:B------:R-:W-:Y:S02]  /*72d0*/  F2FP.F16.F32.PACK_AB R45, R7, R3 ;  /* 0x00000003072d723e */ /* 0x000fe400000000ff */
[----:B------:R-:W-:Y:S02]  /*72e0*/  F2FP.F16.F32.PACK_AB R46, R5, R4 ;  /* 0x00000004052e723e */ /* 0x000fe400000000ff */
[----:B------:R-:W-:Y:S02]  /*72f0*/  F2FP.F16.F32.PACK_AB R47, R11, R6 ;  /* 0x000000060b2f723e */ /* 0x000fe400000000ff */
[----:B------:R-:W-:Y:S02]  /*7300*/  F2FP.F16.F32.PACK_AB R84, R9, R8 ;  /* 0x000000080954723e */ /* 0x000fe400000000ff */
[----:B------:R-:W-:Y:S01]  /*7310*/  F2FP.F16.F32.PACK_AB R85, R15, R10 ;  /* 0x0000000a0f55723e */ /* 0x000fe200000000ff */
[----:B------:R1:W-:Y:S01]  /*7320*/  STSM.16.M88.4 [R78+0x400], R44 ;  /* 0x0004002c4e007844 */ /* 0x0003e20000000200 */
[----:B------:R-:W-:Y:S02]  /*7330*/  F2FP.F16.F32.PACK_AB R86, R13, R12 ;  /* 0x0000000c0d56723e */ /* 0x000fe400000000ff */
[----:B------:R-:W-:Y:S05]  /*7340*/  F2FP.F16.F32.PACK_AB R87, R19, R14 ;  /* 0x0000000e1357723e */ /* 0x000fea00000000ff */
[----:B------:R1:W-:Y:S01]  /*7350*/  STSM.16.M88.4 [R77+0x400], R84 ;  /* 0x000400544d007844 */ /* 0x0003e20000000200 */
[----:B------:R-:W-:Y:S01]  /*7360*/  @!PT LDS RZ, [RZ] ;  /* 0x00000000fffff984 */ /* 0x000fe20000000800 */
[----:B------:R-:W-:Y:S01]  /*7370*/  @!PT LDS RZ, [RZ] ;  /* 0x00000000fffff984 */ /* 0x000fe20000000800 */
[----:B------:R-:W-:Y:S01]  /*7380*/  @!PT LDS RZ, [RZ] ;  /* 0x00000000fffff984 */ /* 0x000fe20000000800 */
[----:B------:R-:W-:Y:S01]  /*7390*/  @!PT LDS RZ, [RZ] ;  /* 0x00000000fffff984 */ /* 0x000fe20000000800 */
[----:B------:R2:W-:Y:S07]  /*73a0*/  MEMBAR.ALL.CTA ;  /* 0x0000000000007992 */ /* 0x0005ee0000008000 */
[----:B--2---:R-:W2:Y:S02]  /*73b0*/  FENCE.VIEW.ASYNC.S ;  /* 0x00000000000073c6 */ /* 0x004ea40000000000 */
[----:B--2---:R-:W-:Y:S06]  /*73c0*/  BAR.SYNC.DEFER_BLOCKING 0x1, 0x80 ;  /* 0x0042000000007b1d */ /* 0x004fec0000010000 */
[----:B------:R-:W-:Y:S05]  /*73d0*/  @P0 BRA `(.L_x_130) ;  /* 0x0000000000280947 */ /* 0x000fea0003800000 */
[----:B------:R-:W-:Y:S02]  /*73e0*/  UIADD3 UR4, UPT, UPT, UR48, 0x400, URZ ;  /* 0x0000040030047890 */ /* 0x000fe4000fffe0ff */
[----:B------:R-:W-:Y:S01]  /*73f0*/  UIADD3 UR6, UP0, UPT, UR52, 0x680, URZ ;  /* 0x0000068034067890 */ /* 0x000fe2000ff1e0ff */
[----:B------:R-:W-:Y:S03]  /*7400*/  UMOV UR43, UR36 ;  /* 0x00000024002b7c82 */ /* 0x000fe60008000000 */
[----:B------:R-:W-:Y:S01]  /*7410*/  MOV R66, UR4 ;  /* 0x0000000400427c02 */ /* 0x000fe20008000f00 */
[----:B------:R-:W-:Y:S03]  /*7420*/  UIADD3.X UR7, UPT, UPT, URZ, UR53, URZ, UP0, !UPT ;  /* 0x00000035ff077290 */ /* 0x000fe600087fe4ff */
[----:B------:R-:W-:Y:S11]  /*7430*/  R2UR UR40, R66 ;  /* 0x00000000422872ca */ /* 0x000ff600000e0000 */
[----:B------:R-:W-:Y:S02]  /*7440*/  @!UPT UIADD3 URZ, UPT, UPT, URZ, URZ, URZ ;  /* 0x000000fffffff290 */ /* 0x000fe4000fffe0ff */
[----:B------:R2:W-:Y:S01]  /*7450*/  UTMASTG.3D [UR40], [UR6] ;  /* 0x00000028060073b5 */ /* 0x0005e20008010000 */
[----:B------:R0:W-:Y:S01]  /*7460*/  UTMACMDFLUSH ;  /* 0x00000000000079b7 */ /* 0x0001e20000000000 */
[----:B--2---:R-:W-:Y:S04]  /*7470*/  DEPBAR.LE SB0, 0x1 ;  /* 0x000080400000791a */ /* 0x004fe80000000000 */
.L_x_130:
[----:B------:R-:W-:Y:S05]  /*7480*/  BSYNC.RECONVERGENT B0 ;  /* 0x0000000000007941 */ /* 0x000fea0003800200 */
.L_x_129:
[----:B------:R-:W-:Y:S01]  /*7490*/  BAR.SYNC.DEFER_BLOCKING 0x1, 0x80 ;  /* 0x0042000000007b1d */ /* 0x000fe20000010000 */
[----:B------:R-:W-:Y:S01]  /*74a0*/  ISETP.NE.AND P1, PT, R76, RZ, PT ;  /* 0x000000ff4c00720c */ /* 0x000fe20003f25270 */
[----:B------:R-:W-:Y:S01]  /*74b0*/  UISETP.NE.AND UP0, UPT, UR49, URZ, UPT ;  /* 0x000000ff3100728c */ /* 0x000fe2000bf05270 */
[----:B------:R-:W-:Y:S11]  /*74c0*/  LEA R3, R39, UR48, 0x3 ;  /* 0x0000003027037c11 */ /* 0x000ff6000f8e18ff */
[----:B------:R-:W-:Y:S01]  /*74d0*/  @P1 SHF.L.U32 R2, R70, 0x1f, RZ ;  /* 0x0000001f46021819 */ /* 0x000fe200000006ff */
[----:B------:R-:W-:Y:S06]  /*74e0*/  BRA.U !UP0, `(.L_x_131) ;  /* 0x0000000108247547 */ /* 0x000fec000b800000 */
[----:B------:R-:W-:Y:S01]  /*74f0*/  IMAD.U32 R5, RZ, RZ, UR51 ;  /* 0x00000033ff057e24 */ /* 0x000fe2000f8e00ff */
[----:B------:R-:W-:Y:S01]  /*7500*/  MOV R0, UR37 ;  /* 0x0000002500007c02 */ /* 0x000fe20008000f00 */
[----:B------:R-:W-:Y:S03]  /*7510*/  UIADD3 UR51, UPT, UPT, UR51, 0x1, URZ ;  /* 0x0000000133337890 */ /* 0x000fe6000fffe0ff */
[----:B------:R-:W-:Y:S01]  /*7520*/  @P1 LEA R5, R5, UR48, 0x3 ;  /* 0x0000003005051c11 */ /* 0x000fe2000f8e18ff */
[----:B------:R-:W-:Y:S04]  /*7530*/  UISETP.NE.AND UP0, UPT, UR51, 0x4, UPT ;  /* 0x000000043300788c */ /* 0x000fe8000bf05270 */
[----:B------:R-:W-:Y:S01]  /*7540*/  @P1 VIADD R5, R5, 0x240 ;  /* 0x0000024005051836 */ /* 0x000fe20000000000 */
[----:B------:R-:W-:Y:S04]  /*7550*/  USEL UR51, UR51, URZ, UP0 ;  /* 0x000000ff33337287 */ /* 0x000fe80008000000 */
[----:B------:R-:W-:Y:S04]  /*7560*/  @P1 PRMT R0, R0, 0x654, R5 ;  /* 0x0000065400001816 */ /* 0x000fe80000000005 */
[----:B------:R2:W-:Y:S04]  /*7570*/  @P1 SYNCS.ARRIVE.TRANS64.RED.A1T0 RZ, [R0+URZ], RZ ;  /* 0x000000ff00ff19a7 */ /* 0x0005e800081004ff */
.L_x_131:
[----:B------:R-:W4:Y:S01]  /*7580*/  @P1 SYNCS.PHASECHK.TRANS64.TRYWAIT P0, [R3+URZ+0x220], R2 ;  /* 0x00022002030015a7 */ /* 0x000f2200080011ff */
[----:B------:R-:W-:Y:S01]  /*7590*/  BSSY B1, `(.L_x_132) ;  /* 0x0000013000017945 */ /* 0x000fe20003800000 */
[----:B----4-:R-:W-:Y:S03]  /*75a0*/  @P1 SEL R81, RZ, 0x1, !P0 ;  /* 0x00000001ff511807 */ /* 0x010fe60004000000 */
[----:B------:R-:W-:Y:S05]  /*75b0*/  @!P1 BRA `(.L_x_133) ;  /* 0x0000000000409947 */ /* 0x000fea0003800000 */
[----:B------:R-:W-:Y:S01]  /*75c0*/  ISETP.NE.AND P1, PT, R82, RZ, PT ;  /* 0x000000ff5200720c */ /* 0x000fe20003f25270 */
[----:B------:R-:W-:Y:S01]  /*75d0*/  BSSY B0, `(.L_x_134) ;  /* 0x0000009000007945 */ /* 0x000fe20003800000 */
[----:B------:R-:W-:Y:S11]  /*75e0*/  ISETP.NE.AND P0, PT, R81, RZ, PT ;  /* 0x000000ff5100720c */ /* 0x000ff60003f05270 */
[----:B------:R-:W-:Y:S05]  /*75f0*/  @P1 IMAD R4, R39, 0x1000, R80 ;  /* 0x0000100027041824 */ /* 0x000fea00078e0250 */
[----:B------:R-:W-:Y:S05]  /*7600*/  @P1 IADD3 R2, PT, PT, R4, UR48, RZ ;  /* 0x0000003004021c10 */ /* 0x000fea000fffe0ff */
[----:B------:R-:W-:Y:S01]  /*7610*/  @P1 IMAD.IADD R2, R71, 0x1, R2 ;  /* 0x0000000147021824 */ /* 0x000fe200078e0202 */
[----:B------:R-:W-:Y:S06]  /*7620*/  @P0 BRA `(.L_x_135) ;  /* 0x00000000000c0947 */ /* 0x000fec0003800000 */
[----:B--2---:R-:W-:Y:S04]  /*7630*/  SHF.L.U32 R0, R70, 0x1f, RZ ;  /* 0x0000001f46007819 */ /* 0x004fe800000006ff */
[----:B------:R-:W2:Y:S02]  /*7640*/  SYNCS.PHASECHK.TRANS64.TRYWAIT P0, [R3+URZ+0x220], R0 ;  /* 0x00022000030075a7 */ /* 0x000ea400080011ff */
[----:B--2---:R-:W-:Y:S05]  /*7650*/  @!P0 BRA `(.L_x_136) ;  /* 0x0000003000608947 */ /* 0x004fea0003800000 */
.L_x_135:
[----:B------:R-:W-:Y:S05]  /*7660*/  BSYNC B0 ;  /* 0x0000000000007941 */ /* 0x000fea0003800000 */
.L_x_134:
[----:B------:R-:W-:Y:S02]  /*7670*/  ISETP.NE.AND P0, PT, R82, RZ, PT ;  /* 0x000000ff5200720c */ /* 0x000fe40003f05270 */
[----:B------:R-:W-:Y:S11]  /*7680*/  IADD3 R39, PT, PT, R39, 0x1, RZ ;  /* 0x0000000127277810 */ /* 0x000ff60007ffe0ff */
[----:B------:R-:W-:Y:S05]  /*7690*/  @P0 WARPSYNC.ALL ;  /* 0x0000000000000948 */ /* 0x000fea0003800000 */
[----:B------:R4:W1:Y:S04]  /*76a0*/  @P0 LDSM.16.M88.4 R40, [R4+UR48+0x400] ;  /* 0x000400300428083b */ /* 0x0008680008000200 */
[----:B------:R4:W1:Y:S02]  /*76b0*/  @P0 LDSM.16.M88.4 R48, [R2+0x400] ;  /* 0x000400000230083b */ /* 0x0008640000000200 */
.L_x_133:
[----:B------:R-:W-:Y:S05]  /*76c0*/  BSYNC B1 ;  /* 0x0000000000017941 */ /* 0x000fea0003800000 */
.L_x_132:
[----:B--2---:R-:W-:Y:S05]  /*76d0*/  VIADD R0, R34, 0x20 ;  /* 0x0000002022007836 */ /* 0x004fea0000000000 */
[----:B------:R-:W-:Y:S04]  /*76e0*/  SHF.R.U32.HI R0, RZ, 0x15, R0 ;  /* 0x00000015ff007819 */ /* 0x000fe80000011600 */
[----:B------:R-:W-:Y:S11]  /*76f0*/  LOP3.LUT P0, RZ, R0, 0x3, R65, 0x48, !PT ;  /* 0x0000000300ff7812 */ /* 0x000ff60007804841 */
[----:B------:R-:W-:Y:S02]  /*7700*/  @!UPT UIADD3 URZ, UPT, UPT, URZ, URZ, URZ ;  /* 0x000000fffffff290 */ /* 0x000fe4000fffe0ff */
[----:B------:R-:W-:Y:S05]  /*7710*/  @!P0 BRA `(.L_x_137) ;  /* 0x0000000000408947 */ /* 0x000fea0003800000 */
[----:B------:R-:W2:Y:S01]  /*7720*/  LDCU.64 UR8, c[0x4][0x70] ;  /* 0x01000e00ff0877ac */ /* 0x000ea20008000a00 */
[----:B------:R-:W-:Y:S01]  /*7730*/  MOV R3, 0x0 ;  /* 0x0000000000037802 */ /* 0x000fe20000000f00 */
[----:B------:R-:W-:Y:S02]  /*7740*/  HFMA2 R12, -RZ, RZ, 0, 5.9604644775390625e-08 ;  /* 0x00000001ff0c7431 */ /* 0x000fe400000001ff */
[----:B------:R-:W-:Y:S02]  /*7750*/  IMAD.MOV.U32 R8, RZ, RZ, 0x192 ;  /* 0x00000192ff087424 */ /* 0x000fe400078e00ff */
[----:B------:R-:W-:Y:S01]  /*7760*/  IMAD.MOV.U32 R13, RZ, RZ, RZ ;  /* 0x000000ffff0d7224 */ /* 0x000fe200078e00ff */
[----:B------:R-:W5:Y:S01]  /*7770*/  LDCU.64 UR6, c[0x4][0x78] ;  /* 0x01000f00ff0677ac */ /* 0x000f620008000a00 */
[----:B----4-:R-:W4:Y:S01]  /*7780*/  LDC.64 R2, c[0x4][R3] ;  /* 0x0100000003027b82 */ /* 0x010f220000000a00 */
[----:B------:R-:W3:Y:S01]  /*7790*/  LDCU.64 UR4, c[0x4][0x10] ;  /* 0x01000200ff0477ac */ /* 0x000ee20008000a00 */
[----:B--2---:R-:W-:Y:S01]  /*77a0*/  MOV R5, UR9 ;  /* 0x0000000900057c02 */ /* 0x004fe20008000f00 */
[----:B------:R-:W-:Y:S01]  /*77b0*/  IMAD.U32 R4, RZ, RZ, UR8 ;  /* 0x00000008ff047e24 */ /* 0x000fe2000f8e00ff */
[----:B-----5:R-:W-:Y:S01]  /*77c0*/  MOV R7, UR7 ;  /* 0x0000000700077c02 */ /* 0x020fe20008000f00 */
[----:B------:R-:W-:Y:S01]  /*77d0*/  IMAD.U32 R6, RZ, RZ, UR6 ;  /* 0x00000006ff067e24 */ /* 0x000fe2000f8e00ff */
[----:B---3--:R-:W-:Y:S01]  /*77e0*/  MOV R11, UR5 ;  /* 0x00000005000b7c02 */ /* 0x008fe20008000f00 */
[----:B------:R-:W-:Y:S02]  /*77f0*/  IMAD.U32 R10, RZ, RZ, UR4 ;  /* 0x00000004ff0a7e24 */ /* 0x000fe4000f8e00ff */
[----:B------:R-:W-:Y:S07]  /*7800*/  LEPC R20, `(.L_x_137) ;  /* 0x000000001014794e */ /* 0x000fee0000000000 */
[----:B-1--4-:R-:W-:Y:S05]  /*7810*/  CALL.ABS.NOINC R2 ;  /* 0x0000000002007343 */ /* 0x012fea0003c00000 */
.L_x_137:
[----:B------:R-:W-:Y:S01]  /*7820*/  ISETP.NE.AND P6, PT, R76, RZ, PT ;  /* 0x000000ff4c00720c */ /* 0x000fe20003fc5270 */
[----:B------:R-:W-:Y:S05]  /*7830*/  WARPSYNC.ALL ;  /* 0x0000000000007948 */ /* 0x000fea0003800000 */
[----:B------:R-:W-:Y:S01]  /*7840*/  R2UR UR4, R34 ;  /* 0x00000000220472ca */ /* 0x000fe200000e0000 */
[--C-:B-1----:R-:W-:Y:S01]  /*7850*/  HADD2.F32 R20, -RZ, R40.reuse.H0_H0 ;  /* 0x20000028ff147230 */ /* 0x102fe20000004100 */
[----:B------:R-:W-:Y:S01]  /*7860*/  ISETP.NE.AND P0, PT, R72, RZ, PT ;  /* 0x000000ff4800720c */ /* 0x000fe20003f05270 */
[----:B------:R-:W-:Y:S01]  /*7870*/  HADD2.F32 R21, -RZ, R40.H1_H1 ;  /* 0x30000028ff157230 */ /* 0x000fe20000004100 */
[----:B------:R-:W-:Y:S01]  /*7880*/  MOV R38, UR51 ;  /* 0x0000003300267c02 */ /* 0x000fe20008000f00 */
[--C-:B------:R-:W-:Y:S01]  /*7890*/  HADD2.F32 R36, -RZ, R41.reuse.H1_H1 ;  /* 0x30000029ff247230 */ /* 0x100fe20000004100 */
[----:B------:R-:W-:Y:S01]  /*78a0*/  MOV R83, UR37 ;  /* 0x0000002500537c02 */ /* 0x000fe20008000f00 */
[----:B------:R-:W-:Y:S01]  /*78b0*/  HADD2.F32 R37, -RZ, R48.H0_H0 ;  /* 0x20000030ff257230 */ /* 0x000fe20000004100 */
[----:B------:R-:W-:Y:S01]  /*78c0*/  @P6 LEA R38, R38, UR48, 0x3 ;  /* 0x0000003026266c11 */ /* 0x000fe2000f8e18ff */
[----:B------:R-:W-:Y:S01]  /*78d0*/  BSSY.RECONVERGENT B0, `(.L_x_138) ;  /* 0x000004d000007945 */ /* 0x000fe20003800200 */
[----:B------:R-:W-:Y:S02]  /*78e0*/  @P6 SHF.L.U32 R88, R70, 0x1f, RZ ;  /* 0x0000001f46586819 */ /* 0x000fe400000006ff */
[----:B------:R-:W-:Y:S01]  /*78f0*/  @P6 IADD3 R38, PT, PT, R38, 0x240, RZ ;  /* 0x0000024026266810 */ /* 0x000fe20007ffe0ff */
[----:B----4-:R-:W1:Y:S03]  /*7900*/  LDTM.16dp256bit.x4 R4, tmem[UR4+0x20] ;  /* 0x00002004000479ee */ /* 0x010e660008120000 */
[----:B------:R-:W-:Y:S02]  /*7910*/  @P6 PRMT R38, R83, 0x654, R38 ;  /* 0x0000065453266816 */ /* 0x000fe40000000026 */
[----:B------:R-:W-:Y:S01]  /*7920*/  LEA R83, R39, UR48, 0x3 ;  /* 0x0000003027537c11 */ /* 0x000fe2000f8e18ff */
[C---:B-1----:R-:W-:Y:S01]  /*7930*/  FMUL R0, R33.reuse, R4 ;  /* 0x0000000421007220 */ /* 0x042fe20000400000 */
[C---:B------:R-:W-:Y:S01]  /*7940*/  FMUL R2, R33.reuse, R5 ;  /* 0x0000000521027220 */ /* 0x040fe20000400000 */
[C---:B------:R-:W-:Y:S01]  /*7950*/  FMUL R3, R33.reuse, R6 ;  /* 0x0000000621037220 */ /* 0x040fe20000400000 */
[----:B------:R-:W-:Y:S01]  /*7960*/  FMUL R7, R33, R7 ;  /* 0x0000000721077220 */ /* 0x000fe20000400000 */
[C---:B------:R-:W-:Y:S01]  /*7970*/  FFMA R0, R35.reuse, R20, R0 ;  /* 0x0000001423007223 */ /* 0x040fe20000000000 */
[----:B------:R-:W-:Y:S02]  /*7980*/  HADD2.F32 R20, -RZ, R41.H0_H0 ;  /* 0x20000029ff147230 */ /* 0x000fe40000004100 */
[----:B------:R-:W-:Y:S01]  /*7990*/  FFMA R2, R35, R21, R2 ;  /* 0x0000001523027223 */ /* 0x000fe20000000002 */
[C---:B------:R-:W-:Y:S01]  /*79a0*/  FMUL R4, R33.reuse, R8 ;  /* 0x0000000821047220 */ /* 0x040fe20000400000 */
[----:B------:R-:W-:Y:S01]  /*79b0*/  FMUL R5, R33, R9 ;  /* 0x0000000921057220 */ /* 0x000fe20000400000 */
[--C-:B------:R-:W-:Y:S02]  /*79c0*/  HADD2.F32 R21, -RZ, R43.reuse.H0_H0 ;  /* 0x2000002bff157230 */ /* 0x100fe40000004100 */
[C---:B------:R-:W-:Y:S01]  /*79d0*/  FFMA R3, R35.reuse, R20, R3 ;  /* 0x0000001423037223 */ /* 0x040fe20000000003 */
[--C-:B------:R-:W-:Y:S01]  /*79e0*/  HADD2.F32 R20, -RZ, R42.reuse.H0_H0 ;  /* 0x2000002aff147230 */ /* 0x100fe20000004100 */
[----:B------:R-:W-:Y:S01]  /*79f0*/  F2FP.F16.F32.PACK_AB R44, R2, R0 ;  /* 0x00000000022c723e */ /* 0x000fe200000000ff */
[----:B------:R-:W-:Y:S01]  /*7a00*/  FFMA R7, R35, R36, R7 ;  /* 0x0000002423077223 */ /* 0x000fe20000000007 */
[----:B------:R-:W-:Y:S01]  /*7a10*/  FMUL R6, R33, R10 ;  /* 0x0000000a21067220 */ /* 0x000fe20000400000 */
[----:B------:R-:W-:Y:S02]  /*7a20*/  HADD2.F32 R36, -RZ, R43.H1_H1 ;  /* 0x3000002bff247230 */ /* 0x000fe40000004100 */
[----:B------:R-:W-:Y:S01]  /*7a30*/  FFMA R4, R35, R20, R4 ;  /* 0x0000001423047223 */ /* 0x000fe20000000004 */
[----:B------:R-:W-:Y:S01]  /*7a40*/  HADD2.F32 R20, -RZ, R42.H1_H1 ;  /* 0x3000002aff147230 */ /* 0x000fe20000004100 */
[----:B------:R-:W-:Y:S01]  /*7a50*/  F2FP.F16.F32.PACK_AB R45, R7, R3 ;  /* 0x00000003072d723e */ /* 0x000fe200000000ff */
[C---:B------:R-:W-:Y:S01]  /*7a60*/  FMUL R11, R33.reuse, R11 ;  /* 0x0000000b210b7220 */ /* 0x040fe20000400000 */
[C---:B------:R-:W-:Y:S01]  /*7a70*/  FMUL R8, R33.reuse, R12 ;  /* 0x0000000c21087220 */ /* 0x040fe20000400000 */
[----:B------:R-:W-:Y:S01]  /*7a80*/  FMUL R9, R33, R13 ;  /* 0x0000000d21097220 */ /* 0x000fe20000400000 */
[C---:B------:R-:W-:Y:S01]  /*7a90*/  FFMA R5, R35.reuse, R20, R5 ;  /* 0x0000001423057223 */ /* 0x040fe20000000005 */
[----:B------:R-:W-:Y:S02]  /*7aa0*/  HADD2.F32 R20, -RZ, R48.H1_H1 ;  /* 0x30000030ff147230 */ /* 0x000fe40000004100 */
[C---:B------:R-:W-:Y:S01]  /*7ab0*/  FFMA R6, R35.reuse, R21, R6 ;  /* 0x0000001523067223 */ /* 0x040fe20000000006 */
[C---:B------:R-:W-:Y:S01]  /*7ac0*/  FFMA R11, R35.reuse, R36, R11 ;  /* 0x00000024230b7223 */ /* 0x040fe2000000000b */
[C---:B------:R-:W-:Y:S01]  /*7ad0*/  FFMA R8, R35.reuse, R37, R8 ;  /* 0x0000002523087223 */ /* 0x040fe20000000008 */
[--C-:B------:R-:W-:Y:S02]  /*7ae0*/  HADD2.F32 R21, -RZ, R49.reuse.H0_H0 ;  /* 0x20000031ff157230 */ /* 0x100fe40000004100 */
[----:B------:R-:W-:Y:S01]  /*7af0*/  FFMA R9, R35, R20, R9 ;  /* 0x0000001423097223 */ /* 0x000fe20000000009 */
[C---:B------:R-:W-:Y:S01]  /*7b00*/  FMUL R10, R33.reuse, R14 ;  /* 0x0000000e210a7220 */ /* 0x040fe20000400000 */
[----:B------:R-:W-:Y:S02]  /*7b10*/  HADD2.F32 R20, -RZ, R49.H1_H1 ;  /* 0x30000031ff147230 */ /* 0x000fe40000004100 */
[C---:B------:R-:W-:Y:S01]  /*7b20*/  FMUL R15, R33.reuse, R15 ;  /* 0x0000000f210f7220 */ /* 0x040fe20000400000 */
[----:B------:R-:W-:Y:S01]  /*7b30*/  FMUL R12, R33, R16 ;  /* 0x00000010210c7220 */ /* 0x000fe20000400000 */
[C---:B------:R-:W-:Y:S01]  /*7b40*/  FFMA R10, R35.reuse, R21, R10 ;  /* 0x00000015230a7223 */ /* 0x040fe2000000000a */
[--C-:B------:R-:W-:Y:S02]  /*7b50*/  HADD2.F32 R21, -RZ, R50.reuse.H0_H0 ;  /* 0x20000032ff157230 */ /* 0x100fe40000004100 */
[----:B------:R-:W-:Y:S01]  /*7b60*/  FFMA R15, R35, R20, R15 ;  /* 0x00000014230f7223 */ /* 0x000fe2000000000f */
[----:B------:R-:W-:Y:S02]  /*7b70*/  HADD2.F32 R20, -RZ, R50.H1_H1 ;  /* 0x30000032ff147230 */ /* 0x000fe40000004100 */
[C---:B------:R-:W-:Y:S01]  /*7b80*/  FMUL R13, R33.reuse, R17 ;  /* 0x00000011210d7220 */ /* 0x040fe20000400000 */
[--C-:B------:R-:W-:Y:S02]  /*7b90*/  HADD2.F32 R37, -RZ, R51.reuse.H0_H0 ;  /* 0x20000033ff257230 */ /* 0x100fe40000004100 */
[C---:B------:R-:W-:Y:S01]  /*7ba0*/  FMUL R14, R33.reuse, R18 ;  /* 0x00000012210e7220 */ /* 0x040fe20000400000 */
[----:B------:R-:W-:Y:S02]  /*7bb0*/  HADD2.F32 R36, -RZ, R51.H1_H1 ;  /* 0x30000033ff247230 */ /* 0x000fe40000004100 */
        /* <DEDUP_REMOVED lines=21> */
[----:B------:R-:W-:Y:S02]  /*7d10*/  UIADD3 UR8, UP0, UPT, UR52, 0x680, URZ ;  /* 0x0000068034087890 */ /* 0x000fe4000ff1e0ff */
[----:B------:R-:W-:Y:S02]  /*7d20*/  UIADD3 UR5, UPT, UPT, UR41, 0x20, URZ ;  /* 0x0000002029057890 */ /* 0x000fe4000fffe0ff */
[----:B------:R-:W-:Y:S02]  /*7d30*/  UIADD3 UR4, UPT, UPT, UR48, 0x1400, URZ ;  /* 0x0000140030047890 */ /* 0x000fe4000fffe0ff */
[----:B------:R-:W-:Y:S01]  /*7d40*/  UIADD3.X UR9, UPT, UPT, URZ, UR53, URZ, UP0, !UPT ;  /* 0x00000035ff097290 */ /* 0x000fe200087fe4ff */
[----:B------:R-:W-:Y:S01]  /*7d50*/  UMOV UR6, UR42 ;  /* 0x0000002a00067c82 */ /* 0x000fe20008000000 */
[----:B------:R-:W-:Y:S07]  /*7d60*/  UMOV UR7, UR36 ;  /* 0x0000002400077c82 */ /* 0x000fee0008000000 */
[----:B------:R2:W-:Y:S01]  /*7d70*/  UTMASTG.3D [UR4], [UR8] ;  /* 0x00000004080073b5 */ /* 0x0005e20008010000 */
[----:B------:R0:W-:Y:S01]  /*7d80*/  UTMACMDFLUSH ;  /* 0x00000000000079b7 */ /* 0x0001e20000000000 */
[----:B--2---:R-:W-:Y:S04]  /*7d90*/  DEPBAR.LE SB0, 0x1 ;  /* 0x000080400000791a */ /* 0x004fe80000000000 */
.L_x_139:
[----:B------:R-:W-:Y:S05]  /*7da0*/  BSYNC.RECONVERGENT B0 ;  /* 0x0000000000007941 */ /* 0x000fea0003800200 */
.L_x_138:
[----:B------:R-:W-:Y:S01]  /*7db0*/  BAR.SYNC.DEFER_BLOCKING 0x1, 0x80 ;  /* 0x0042000000007b1d */ /* 0x000fe20000010000 */
[----:B------:R-:W-:Y:S04]  /*7dc0*/  UIADD3 UR40, UPT, UPT, UR51, 0x1, URZ ;  /* 0x0000000133287890 */ /* 0x000fe8000fffe0ff */
[----:B------:R-:W-:Y:S04]  /*7dd0*/  UISETP.NE.AND UP0, UPT, UR40, 0x4, UPT ;  /* 0x000000042800788c */ /* 0x000fe8000bf05270 */
[----:B------:R-:W-:Y:S01]  /*7de0*/  USEL UR40, UR40, URZ, UP0 ;  /* 0x000000ff28287287 */ /* 0x000fe20008000000 */
[----:B------:R2:W-:Y:S01]  /*7df0*/  @P6 SYNCS.ARRIVE.TRANS64.RED.A1T0 RZ, [R38+URZ], RZ ;  /* 0x000000ff26ff69a7 */ /* 0x0005e200081004ff */
[----:B------:R-:W-:Y:S01]  /*7e00*/  BSSY B1, `(.L_x_140) ;  /* 0x0000014000017945 */ /* 0x000fe20003800000 */
[----:B------:R-:W4:Y:S02]  /*7e10*/  @P6 SYNCS.PHASECHK.TRANS64.TRYWAIT P0, [R83+URZ+0x220], R88 ;  /* 0x00022058530065a7 */ /* 0x000f2400080011ff */
[----:B----4-:R-:W-:Y:S01]  /*7e20*/  @P6 SEL R81, RZ, 0x1, !P0 ;  /* 0x00000001ff516807 */ /* 0x010fe20004000000 */
[----:B--2---:R-:W-:Y:S06]  /*7e30*/  @!P6 BRA `(.L_x_141) ;  /* 0x000000000040e947 */ /* 0x004fec0003800000 */
[----:B------:R-:W-:Y:S01]  /*7e40*/  ISETP.NE.AND P1, PT, R82, RZ, PT ;  /* 0x000000ff5200720c */ /* 0x000fe20003f25270 */
[----:B------:R-:W-:Y:S01]  /*7e50*/  BSSY B0, `(.L_x_142) ;  /* 0x0000009000007945 */ /* 0x000fe20003800000 */
[----:B------:R-:W-:Y:S11]  /*7e60*/  ISETP.NE.AND P0, PT, R81, RZ, PT ;  /* 0x000000ff5100720c */ /* 0x000ff60003f05270 */
[----:B------:R-:W-:Y:S05]  /*7e70*/  @P1 IMAD R2, R39, 0x1000, R80 ;  /* 0x0000100027021824 */ /* 0x000fea00078e0250 */
[----:B------:R-:W-:Y:S05]  /*7e80*/  @P1 IADD3 R0, PT, PT, R2, UR48, RZ ;  /* 0x0000003002001c10 */ /* 0x000fea000fffe0ff */
[----:B------:R-:W-:Y:S01]  /*7e90*/  @P1 IMAD.IADD R0, R71, 0x1, R0 ;  /* 0x0000000147001824 */ /* 0x000fe200078e0200 */
[----:B------:R-:W-:Y:S06]  /*7ea0*/  @P0 BRA `(.L_x_143) ;  /* 0x00000000000c0947 */ /* 0x000fec0003800000 */
[----:B------:R-:W-:Y:S04]  /*7eb0*/  SHF.L.U32 R4, R70, 0x1f, RZ ;  /* 0x0000001f46047819 */ /* 0x000fe800000006ff */
[----:B------:R-:W2:Y:S02]  /*7ec0*/  SYNCS.PHASECHK.TRANS64.TRYWAIT P0, [R83+URZ+0x220], R4 ;  /* 0x00022004530075a7 */ /* 0x000ea400080011ff */
[----:B--2---:R-:W-:Y:S05]  /*7ed0*/  @!P0 BRA `(.L_x_144) ;  /* 0x0000002800548947 */ /* 0x004fea0003800000 */
.L_x_143:
[----:B------:R-:W-:Y:S05]  /*7ee0*/  BSYNC B0 ;  /* 0x0000000000007941 */ /* 0x000fea0003800000 */
.L_x_142:
[----:B------:R-:W-:Y:S02]  /*7ef0*/  ISETP.NE.AND P0, PT, R82, RZ, PT ;  /* 0x000000ff5200720c */ /* 0x000fe40003f05270 */
[----:B------:R-:W-:Y:S11]  /*7f00*/  IADD3 R39, PT, PT, R39, 0x1, RZ ;  /* 0x0000000127277810 */ /* 0x000ff60007ffe0ff */
[----:B------:R-:W-:Y:S05]  /*7f10*/  @P0 WARPSYNC.ALL ;  /* 0x0000000000000948 */ /* 0x000fea0003800000 */
[----:B------:R4:W1:Y:S04]  /*7f20*/  @P0 LDSM.16.M88.4 R40, [R2+UR48+0x400] ;  /* 0x000400300228083b */ /* 0x0008680008000200 */
[----:B------:R4:W1:Y:S02]  /*7f30*/  @P0 LDSM.16.M88.4 R48, [R0+0x400] ;  /* 0x000400000030083b */ /* 0x0008640000000200 */
.L_x_141:
[----:B------:R-:W-:Y:S05]  /*7f40*/  BSYNC B1 ;  /* 0x0000000000017941 */ /* 0x000fea0003800000 */
.L_x_140:
[----:B----4-:R-:W-:Y:S05]  /*7f50*/  VIADD R0, R34, 0x40 ;  /* 0x0000004022007836 */ /* 0x010fea0000000000 */
[----:B------:R-:W-:Y:S04]  /*7f60*/  SHF.R.U32.HI R0, RZ, 0x15, R0 ;  /* 0x00000015ff007819 */ /* 0x000fe80000011600 */
[----:B------:R-:W-:Y:S11]  /*7f70*/  LOP3.LUT P0, RZ, R0, 0x3, R65, 0x48, !PT ;  /* 0x0000000300ff7812 */ /* 0x000ff60007804841 */
[----:B------:R-:W-:Y:S02]  /*7f80*/  @!UPT UIADD3 URZ, UPT, UPT, URZ, URZ, URZ ;  /* 0x000000fffffff290 */ /* 0x000fe4000fffe0ff */
        /* <DEDUP_REMOVED lines=8> */
[----:B------:R-:W3:Y:S01]  /*8010*/  LDCU.64 UR4, c[0x4][0x10] ;  /* 0x01000200ff0477ac */ /* 0x000ee20008000a00 */
[----:B----4-:R-:W-:Y:S01]  /*8020*/  MOV R5, UR9 ;  /* 0x0000000900057c02 */ /* 0x010fe20008000f00 */
[----:B--2---:R-:W-:Y:S01]  /*8030*/  IMAD.U32 R4, RZ, RZ, UR8 ;  /* 0x00000008ff047e24 */ /* 0x004fe2000f8e00ff */
[----:B-----5:R-:W-:Y:S01]  /*8040*/  MOV R7, UR7 ;  /* 0x0000000700077c02 */ /* 0x020fe20008000f00 */
[----:B------:R-:W-:Y:S01]  /*8050*/  IMAD.U32 R6, RZ, RZ, UR6 ;  /* 0x00000006ff067e24 */ /* 0x000fe2000f8e00ff */
[----:B---3--:R-:W-:Y:S01]  /*8060*/  MOV R11, UR5 ;  /* 0x00000005000b7c02 */ /* 0x008fe20008000f00 */
[----:B------:R-:W-:Y:S02]  /*8070*/  IMAD.U32 R10, RZ, RZ, UR4 ;  /* 0x00000004ff0a7e24 */ /* 0x000fe4000f8e00ff */
[----:B------:R-:W-:Y:S07]  /*8080*/  LEPC R20, `(.L_x_145) ;  /* 0x000000001014794e */ /* 0x000fee0000000000 */
[----:B-1----:R-:W-:Y:S05]  /*8090*/  CALL.ABS.NOINC R2 ;  /* 0x0000000002007343 */ /* 0x002fea0003c00000 */
.L_x_145:
        /* <DEDUP_REMOVED lines=8> */
[----:B--2---:R-:W-:Y:S01]  /*8120*/  MOV R83, UR37 ;  /* 0x0000002500537c02 */ /* 0x004fe20008000f00 */
[----:B------:R-:W-:Y:S01]  /*8130*/  HADD2.F32 R37, -RZ, R48.H0_H0 ;  /* 0x20000030ff257230 */ /* 0x000fe20000004100 */
[----:B------:R-:W-:Y:S01]  /*8140*/  @P6 LEA R38, R38, UR48, 0x3 ;  /* 0x0000003026266c11 */ /* 0x000fe2000f8e18ff */
[----:B------:R-:W-:Y:S01]  /*8150*/  BSSY.RECONVERGENT B0, `(.L_x_146) ;  /* 0x000004d000007945 */ /* 0x000fe20003800200 */
[----:B------:R-:W-:Y:S02]  /*8160*/  LEA R88, R39, UR48, 0x3 ;  /* 0x0000003027587c11 */ /* 0x000fe4000f8e18ff */
[----:B------:R-:W-:Y:S01]  /*8170*/  @P6 IADD3 R38, PT, PT, R38, 0x240, RZ ;  /* 0x0000024026266810 */ /* 0x000fe20007ffe0ff */
[----:B------:R-:W1:Y:S03]  /*8180*/  LDTM.16dp256bit.x4 R4, tmem[UR4+0x40] ;  /* 0x00004004000479ee */ /* 0x000e660008120000 */
[----:B------:R-:W-:Y:S02]  /*8190*/  @P6 PRMT R38, R83, 0x654, R38 ;  /* 0x0000065453266816 */ /* 0x000fe40000000026 */
[----:B------:R-:W-:Y:S01]  /*81a0*/  @P6 SHF.L.U32 R83, R70, 0x1f, RZ ;  /* 0x0000001f46536819 */ /* 0x000fe200000006ff */
        /* <DEDUP_REMOVED lines=71> */
.L_x_147:
[----:B------:R-:W-:Y:S05]  /*8620*/  BSYNC.RECONVERGENT B0 ;  /* 0x0000000000007941 */ /* 0x000fea0003800200 */
.L_x_146:
        /* <DEDUP_REMOVED lines=19> */
.L_x_151:
[----:B------:R-:W-:Y:S05]  /*8760*/  BSYNC B0 ;  /* 0x0000000000007941 */ /* 0x000fea0003800000 */
.L_x_150:
[----:B------:R-:W-:Y:S11]  /*8770*/  ISETP.NE.AND P0, PT, R82, RZ, PT ;  /* 0x000000ff5200720c */ /* 0x000ff60003f05270 */
[----:B------:R-:W-:Y:S02]  /*8780*/  @!UPT UIADD3 URZ, UPT, UPT, URZ, URZ, URZ ;  /* 0x000000fffffff290 */ /* 0x000fe4000fffe0ff */
[----:B------:R-:W-:Y:S05]  /*8790*/  @P0 WARPSYNC.ALL ;  /* 0x0000000000000948 */ /* 0x000fea0003800000 */
[----:B------:R4:W1:Y:S04]  /*87a0*/  @P0 LDSM.16.M88.4 R40, [R39+UR48+0x400] ;  /* 0x000400302728083b */ /* 0x0008680008000200 */
[----:B------:R4:W1:Y:S02]  /*87b0*/  @P0 LDSM.16.M88.4 R48, [R0+0x400] ;  /* 0x000400000030083b */ /* 0x0008640000000200 */
.L_x_149:
[----:B------:R-:W-:Y:S05]  /*87c0*/  BSYNC B1 ;  /* 0x0000000000017941 */ /* 0x000fea0003800000 */
.L_x_148:
[----:B----4-:R-:W-:Y:S05]  /*87d0*/  VIADD R0, R34, 0x60 ;  /* 0x0000006022007836 */ /* 0x010fea0000000000 */
[----:B------:R-:W-:Y:S04]  /*87e0*/  SHF.R.U32.HI R0, RZ, 0x15, R0 ;  /* 0x00000015ff007819 */ /* 0x000fe80000011600 */
[----:B------:R-:W-:Y:S11]  /*87f0*/  LOP3.LUT P0, RZ, R0, 0x3, R65, 0x48, !PT ;  /* 0x0000000300ff7812 */ /* 0x000ff60007804841 */
[----:B------:R-:W-:Y:S02]  /*8800*/  @!UPT UIADD3 URZ, UPT, UPT, URZ, URZ, URZ ;  /* 0x000000fffffff290 */ /* 0x000fe4000fffe0ff */
[----:B------:R-:W-:Y:S05]  /*8810*/  @!P0 BRA `(.L_x_153) ;  /* 0x0000000000408947 */ /* 0x000fea0003800000 */
[----:B------:R-:W4:Y:S01]  /*8820*/  LDCU.64 UR8, c[0x4][0x70] ;  /* 0x01000e00ff0877ac */ /* 0x000f220008000a00 */
[----:B--2---:R-:W-:Y:S01]  /*8830*/  MOV R3, 0x0 ;  /* 0x0000000000037802 */ /* 0x004fe20000000f00 */
[----:B------:R-:W-:Y:S02]  /*8840*/  HFMA2 R12, -RZ, RZ, 0, 5.9604644775390625e-08 ;  /* 0x00000001ff0c7431 */ /* 0x000fe400000001ff */
[----:B------:R-:W-:Y:S02]  /*8850*/  IMAD.MOV.U32 R8, RZ, RZ, 0x192 ;  /* 0x00000192ff087424 */ /* 0x000fe400078e00ff */
[----:B------:R-:W-:Y:S01]  /*8860*/  IMAD.MOV.U32 R13, RZ, RZ, RZ ;  /* 0x000000ffff0d7224 */ /* 0x000fe200078e00ff */
[----:B------:R-:W2:Y:S01]  /*8870*/  LDCU.64 UR6, c[0x4][0x78] ;  /* 0x01000f00ff0677ac */ /* 0x000ea20008000a00 */
[----:B------:R-:W1:Y:S01]  /*8880*/  LDC.64 R2, c[0x4][R3] ;  /* 0x0100000003027b82 */ /* 0x000e620000000a00 */
[----:B------:R-:W5:Y:S01]  /*8890*/  LDCU.64 UR4, c[0x4][0x10] ;  /* 0x01000200ff0477ac */ /* 0x000f620008000a00 */
[----:B----4-:R-:W-:Y:S01]  /*88a0*/  MOV R5, UR9 ;  /* 0x0000000900057c02 */ /* 0x010fe20008000f00 */
[----:B------:R-:W-:Y:S01]  /*88b0*/  IMAD.U32 R4, RZ, RZ, UR8 ;  /* 0x00000008ff047e24 */ /* 0x000fe2000f8e00ff */
[----:B--2---:R-:W-:Y:S01]  /*88c0*/  MOV R7, UR7 ;  /* 0x0000000700077c02 */ /* 0x004fe20008000f00 */
[----:B------:R-:W-:Y:S01]  /*88d0*/  IMAD.U32 R6, RZ, RZ, UR6 ;  /* 0x00000006ff067e24 */ /* 0x000fe2000f8e00ff */
[----:B-----5:R-:W-:Y:S01]  /*88e0*/  MOV R11, UR5 ;  /* 0x00000005000b7c02 */ /* 0x020fe20008000f00 */
[----:B------:R-:W-:Y:S02]  /*88f0*/  IMAD.U32 R10, RZ, RZ, UR4 ;  /* 0x00000004ff0a7e24 */ /* 0x000fe4000f8e00ff */
[----:B------:R-:W-:Y:S07]  /*8900*/  LEPC R20, `(.L_x_153) ;  /* 0x000000001014794e */ /* 0x000fee0000000000 */
[----:B-1-3--:R-:W-:Y:S05]  /*8910*/  CALL.ABS.NOINC R2 ;  /* 0x0000000002007343 */ /* 0x00afea0003c00000 */
.L_x_153:
[----:B------:R-:W-:Y:S01]  /*8920*/  ISETP.NE.AND P0, PT, R72, RZ, PT ;  /* 0x000000ff4800720c */ /* 0x000fe20003f05270 */
[----:B------:R-:W-:Y:S05]  /*8930*/  WARPSYNC.ALL ;  /* 0x0000000000007948 */ /* 0x000fea0003800000 */
[----:B------:R-:W-:Y:S01]  /*8940*/  R2UR UR4, R34 ;  /* 0x00000000220472ca */ /* 0x000fe200000e0000 */
[--C-:B-1----:R-:W-:Y:S01]  /*8950*/  HADD2.F32 R20, -RZ, R40.reuse.H0_H0 ;  /* 0x20000028ff147230 */ /* 0x102fe20000004100 */
[----:B------:R-:W-:Y:S01]  /*8960*/  R2UR UR5, R79 ;  /* 0x000000004f0572ca */ /* 0x000fe200000e0000 */
[----:B------:R-:W-:Y:S01]  /*8970*/  HADD2.F32 R36, -RZ, R40.H1_H1 ;  /* 0x30000028ff247230 */ /* 0x000fe20000004100 */
[----:B------:R-:W-:Y:S01]  /*8980*/  BSSY.RECONVERGENT B0, `(.L_x_154) ;  /* 0x000004f000007945 */ /* 0x000fe20003800200 */
[--C-:B------:R-:W-:Y:S02]  /*8990*/  HADD2.F32 R21, -RZ, R41.reuse.H0_H0 ;  /* 0x20000029ff157230 */ /* 0x100fe40000004100 */
[----:B------:R-:W-:Y:S02]  /*89a0*/  HADD2.F32 R38, -RZ, R41.H1_H1 ;  /* 0x30000029ff267230 */ /* 0x000fe40000004100 */
[--C-:B------:R-:W-:Y:S02]  /*89b0*/  HADD2.F32 R37, -RZ, R42.reuse.H0_H0 ;  /* 0x2000002aff257230 */ /* 0x100fe40000004100 */
[----:B------:R-:W-:Y:S02]  /*89c0*/  HADD2.F32 R40, -RZ, R42.H1_H1 ;  /* 0x3000002aff287230 */ /* 0x000fe40000004100 */
[----:B------:R-:W1:Y:S01]  /*89d0*/  LDTM.16dp256bit.x4 R4, tmem[UR4+0x60] ;  /* 0x00006004000479ee */ /* 0x000e620008120000 */
[----:B------:R-:W-:Y:S01]  /*89e0*/  NOP ;  /* 0x0000000000007918 */ /* 0x000fe20000000000 */
[----:B------:R-:W-:Y:S01]  /*89f0*/  UIADD3 UR5, UPT, UPT, UR5, 0x2b0, URZ ;  /* 0x000002b005057890 */ /* 0x000fe2000fffe0ff */
[--C-:B------:R-:W-:Y:S02]  /*8a00*/  HADD2.F32 R39, -RZ, R43.reuse.H0_H0 ;  /* 0x2000002bff277230 */ /* 0x100fe40000004100 */
[----:B------:R-:W-:Y:S01]  /*8a10*/  HADD2.F32 R41, -RZ, R43.H1_H1 ;  /* 0x3000002bff297230 */ /* 0x000fe20000004100 */
[----:B------:R-:W-:Y:S01]  /*8a20*/  UPRMT UR5, UR37, 0x654, UR5 ;  /* 0x0000065425057896 */ /* 0x000fe20008000005 */
[--C-:B------:R-:W-:Y:S02]  /*8a30*/  HADD2.F32 R42, -RZ, R48.reuse.H0_H0 ;  /* 0x20000030ff2a7230 */ /* 0x100fe40000004100 */
[----:B------:R-:W-:Y:S02]  /*8a40*/  HADD2.F32 R43, -RZ, R48.H1_H1 ;  /* 0x30000030ff2b7230 */ /* 0x000fe40000004100 */
[--C-:B------:R-:W-:Y:S02]  /*8a50*/  HADD2.F32 R44, -RZ, R49.reuse.H0_H0 ;  /* 0x20000031ff2c7230 */ /* 0x100fe40000004100 */
[----:B------:R-:W-:Y:S02]  /*8a60*/  HADD2.F32 R46, -RZ, R49.H1_H1 ;  /* 0x30000031ff2e7230 */ /* 0x000fe40000004100 */
[----:B-1----:R-:W-:Y:S01]  /*8a70*/  SYNCS.ARRIVE.TRANS64.RED.A1T0 RZ, [UR5], RZ ;  /* 0x000000ffffff79a7 */ /* 0x002fe20008100405 */
[--C-:B------:R-:W-:Y:S02]  /*8a80*/  HADD2.F32 R45, -RZ, R50.reuse.H0_H0 ;  /* 0x20000032ff2d7230 */ /* 0x100fe40000004100 */
[----:B------:R-:W-:Y:S02]  /*8a90*/  HADD2.F32 R48, -RZ, R50.H1_H1 ;  /* 0x30000032ff307230 */ /* 0x000fe40000004100 */
[--C-:B------:R-:W-:Y:S02]  /*8aa0*/  HADD2.F32 R47, -RZ, R51.reuse.H0_H0 ;  /* 0x20000033ff2f7230 */ /* 0x100fe40000004100 */
[----:B------:R-:W-:Y:S02]  /*8ab0*/  HADD2.F32 R50, -RZ, R51.H1_H1 ;  /* 0x30000033ff327230 */ /* 0x000fe40000004100 */
[C---:B------:R-:W-:Y:S01]  /*8ac0*/  FMUL R4, R33.reuse, R4 ;  /* 0x0000000421047220 */ /* 0x040fe20000400000 */
[C---:B------:R-:W-:Y:S01]  /*8ad0*/  FMUL R5, R33.reuse, R5 ;  /* 0x0000000521057220 */ /* 0x040fe20000400000 */
[C---:B------:R-:W-:Y:S01]  /*8ae0*/  FMUL R6, R33.reuse, R6 ;  /* 0x0000000621067220 */ /* 0x040fe20000400000 */
[----:B------:R-:W-:Y:S01]  /*8af0*/  FMUL R7, R33, R7 ;  /* 0x0000000721077220 */ /* 0x000fe20000400000 */
[C---:B------:R-:W-:Y:S01]  /*8b00*/  FFMA R4, R35.reuse, R20, R4 ;  /* 0x0000001423047223 */ /* 0x040fe20000000004 */
[C---:B------:R-:W-:Y:S01]  /*8b10*/  FFMA R5, R35.reuse, R36, R5 ;  /* 0x0000002423057223 */ /* 0x040fe20000000005 */
[C---:B------:R-:W-:Y:S01]  /*8b20*/  FFMA R6, R35.reuse, R21, R6 ;  /* 0x0000001523067223 */ /* 0x040fe20000000006 */
[----:B------:R-:W-:Y:S01]  /*8b30*/  FFMA R7, R35, R38, R7 ;  /* 0x0000002623077223 */ /* 0x000fe20000000007 */
[C---:B------:R-:W-:Y:S01]  /*8b40*/  FMUL R8, R33.reuse, R8 ;  /* 0x0000000821087220 */ /* 0x040fe20000400000 */
[----:B------:R-:W-:Y:S01]  /*8b50*/  FMUL R9, R33, R9 ;  /* 0x0000000921097220 */ /* 0x000fe20000400000 */
[----:B---3--:R-:W-:Y:S01]  /*8b60*/  F2FP.F16.F32.PACK_AB R80, R5, R4 ;  /* 0x000000040550723e */ /* 0x008fe200000000ff */
[----:B------:R-:W-:Y:S01]  /*8b70*/  FMUL R0, R33, R10 ;  /* 0x0000000a21007220 */ /* 0x000fe20000400000 */
[----:B------:R-:W-:Y:S01]  /*8b80*/  F2FP.F16.F32.PACK_AB R81, R7, R6 ;  /* 0x000000060751723e */ /* 0x000fe200000000ff */
[C---:B------:R-:W-:Y:S01]  /*8b90*/  FFMA R8, R35.reuse, R37, R8 ;  /* 0x0000002523087223 */ /* 0x040fe20000000008 */
[----:B------:R-:W-:Y:S01]  /*8ba0*/  FFMA R9, R35, R40, R9 ;  /* 0x0000002823097223 */ /* 0x000fe20000000009 */
[C---:B------:R-:W-:Y:S01]  /*8bb0*/  FMUL R2, R33.reuse, R11 ;  /* 0x0000000b21027220 */ /* 0x040fe20000400000 */
[C---:B--2---:R-:W-:Y:S01]  /*8bc0*/  FMUL R3, R33.reuse, R12 ;  /* 0x0000000c21037220 */ /* 0x044fe20000400000 */
[----:B------:R-:W-:Y:S01]  /*8bd0*/  FMUL R10, R33, R13 ;  /* 0x0000000d210a7220 */ /* 0x000fe20000400000 */
[----:B------:R-:W-:Y:S01]  /*8be0*/  FFMA R0, R35, R39, R0 ;  /* 0x0000002723007223 */ /* 0x000fe20000000000 */
        /* <DEDUP_REMOVED lines=40> */
.L_x_155:
[----:B------:R-:W-:Y:S05]  /*8e70*/  BSYNC.RECONVERGENT B0 ;  /* 0x0000000000007941 */ /* 0x000fea0003800200 */
.L_x_154:
[----:B------:R-:W-:Y:S01]  /*8e80*/  BAR.SYNC.DEFER_BLOCKING 0x1, 0x80 ;  /* 0x0042000000007b1d */ /* 0x000fe20000010000 */
[----:B------:R-:W-:Y:S01]  /*8e90*/  UISETP.NE.AND UP0, UPT, UR49, -0x4, UPT ;  /* 0xfffffffc3100788c */ /* 0x000fe2000bf05270 */
[----:B------:R-:W-:Y:S08]  /*8ea0*/  IADD3 R0, PT, PT, R30, 0x1, RZ ;  /* 0x000000011e007810 */ /* 0x000ff00007ffe0ff */
[----:B------:R-:W-:Y:S05]  /*8eb0*/  BRA.U !UP0, `(.L_x_156) ;  /* 0x0000000108287547 */ /* 0x000fea000b800000 */
[----:B------:R-:W-:Y:S01]  /*8ec0*/  ISETP.NE.AND P0, PT, R76, RZ, PT ;  /* 0x000000ff4c00720c */ /* 0x000fe20003f05270 */
[----:B------:R-:W-:Y:S01]  /*8ed0*/  IMAD.U32 R3, RZ, RZ, UR51 ;  /* 0x00000033ff037e24 */ /* 0x000fe2000f8e00ff */
[----:B------:R-:W-:Y:S01]  /*8ee0*/  UIADD3 UR51, UPT, UPT, UR51, 0x1, URZ ;  /* 0x0000000133337890 */ /* 0x000fe2000fffe0ff */
[----:B------:R-:W-:Y:S03]  /*8ef0*/  IMAD.U32 R2, RZ, RZ, UR37 ;  /* 0x00000025ff027e24 */ /* 0x000fe6000f8e00ff */
[----:B------:R-:W-:Y:S04]  /*8f00*/  UISETP.NE.AND UP0, UPT, UR51, 0x4, UPT ;  /* 0x000000043300788c */ /* 0x000fe8000bf05270 */
[----:B------:R-:W-:Y:S03]  /*8f10*/  USEL UR51, UR51, URZ, UP0 ;  /* 0x000000ff33337287 */ /* 0x000fe60008000000 */
[----:B------:R-:W-:Y:S05]  /*8f20*/  @P0 LEA R3, R3, UR48, 0x3 ;  /* 0x0000003003030c11 */ /* 0x000fea000f8e18ff */
[----:B------:R-:W-:Y:S05]  /*8f30*/  @P0 VIADD R3, R3, 0x240 ;  /* 0x0000024003030836 */ /* 0x000fea0000000000 */
[----:B------:R-:W-:Y:S04]  /*8f40*/  @P0 PRMT R2, R2, 0x654, R3 ;  /* 0x0000065402020816 */ /* 0x000fe80000000003 */
[----:B------:R2:W-:Y:S03]  /*8f50*/  @P0 SYNCS.ARRIVE.TRANS64.RED.A1T0 RZ, [R2+URZ], RZ ;  /* 0x000000ff02ff09a7 */ /* 0x0005e600081004ff */
.L_x_156:
[----:B------:R-:W-:Y:S01]  /*8f60*/  ISETP.NE.AND P2, PT, R73, RZ, PT ;  /* 0x000000ff4900720c */ /* 0x000fe20003f45270 */
[----:B------:R-:W-:Y:S01]  /*8f70*/  UIADD3 UR49, UPT, UPT, UR49, 0x4, URZ ;  /* 0x0000000431317890 */ /* 0x000fe2000fffe0ff */
[----:B------:R-:W-:Y:S01]  /*8f80*/  ISETP.NE.AND P0, PT, R75, 0x2, PT ;  /* 0x000000024b00780c */ /* 0x000fe20003f05270 */
[----:B------:R-:W-:Y:S01]  /*8f90*/  IMAD.IADD R20, R29, 0x1, R58 ;  /* 0x000000011d147824 */ /* 0x000fe200078e023a */
[----:B------:R-:W-:Y:S01]  /*8fa0*/  ISETP.NE.AND P1, PT, R0, 0x4, PT ;  /* 0x000000040000780c */ /* 0x000fe20003f25270 */
[----:B------:R-:W-:Y:S01]  /*8fb0*/  IMAD.IADD R21, R31, 0x1, R60 ;  /* 0x000000011f157824 */ /* 0x000fe200078e023c */
[----:B------:R-:W-:Y:S02]  /*8fc0*/  SEL R3, RZ, 0x1, P0 ;  /* 0x00000001ff037807 */ /* 0x000fe40000000000 */
[----:B--2---:R-:W-:Y:S02]  /*8fd0*/  SEL R2, RZ, 0x1, P1 ;  /* 0x00000001ff027807 */ /* 0x004fe40000800000 */
[----:B------:R-:W-:Y:S02]  /*8fe0*/  LOP3.LUT R68, R68, R3, RZ, 0x3c, !PT ;  /* 0x0000000344447212 */ /* 0x000fe400078e3cff */
[----:B------:R-:W-:Y:S02]  /*8ff0*/  LOP3.LUT R69, R69, R2, RZ, 0x3c, !PT ;  /* 0x0000000245457212 */ /* 0x000fe400078e3cff */
[----:B------:R-:W-:Y:S02]  /*9000*/  @P2 R2UR UR36, R67 ;  /* 0x00000000432422ca */ /* 0x000fe400000e0000 */
[----:B------:R-:W-:Y:S02]  /*9010*/  SEL R75, R75, RZ, P0 ;  /* 0x000000ff4b4b7207 */ /* 0x000fe40000000000 */
[----:B------:R-:W-:Y:S01]  /*9020*/  SEL R30, R0, RZ, P1 ;  /* 0x000000ff001e7207 */ /* 0x000fe20000800000 */
[----:B------:R-:W-:Y:S10]  /*9030*/  @P2 BRA `(.L_x_157) ;  /* 0xffffffd000182947 */ /* 0x000ff4000383ffff */
[----:B------:R-:W-:-:S09]  /*9040*/  UISETP.NE.AND UP0, UPT, UR50, URZ, UPT ;  /* 0x000000ff3200728c */ /* 0x000fd2000bf05270 */
[----:B------:R-:W-:Y:S05]  /*9050*/  BRA.U !UP0, `(.L_x_158) ;  /* 0x0000000108487547 */ /* 0x000fea000b800000 */
[----:B------:R-:W2:Y:S02]  /*9060*/  LDCU.64 UR4, c[0x0][0x890] ;  /* 0x00011200ff0477ac */ /* 0x000ea40008000a00 */
[----:B--2---:R-:W-:-:S04]  /*9070*/  UISETP.NE.U32.AND UP0, UPT, UR4, URZ, UPT ;  /* 0x000000ff0400728c */ /* 0x004fc8000bf05070 */
[----:B------:R-:W-:-:S09]  /*9080*/  UISETP.NE.AND.EX UP0, UPT, UR5, URZ, UPT, UP0 ;  /* 0x000000ff0500728c */ /* 0x000fd2000bf05300 */
[----:B------:R-:W-:Y:S05]  /*9090*/  BRA.U UP0, `(.L_x_159) ;  /* 0x00000001000c7547 */ /* 0x000fea000b800000 */
[----:B------:R-:W-:-:S13]  /*90a0*/  FSETP.NEU.AND P0, PT, R35, RZ, PT ;  /* 0x000000ff2300720b */ /* 0x000fda0003f0d000 */
[----:B------:R-:W-:Y:S05]  /*90b0*/  @!P0 EXIT ;  /* 0x000000000000894d */ /* 0x000fea0003800000 */
[----:B------:R-:W-:Y:S05]  /*90c0*/  BRA `(.L_x_158) ;  /* 0x00000000002c7947 */ /* 0x000fea0003800000 */
.L_x_159:
[----:B------:R-:W-:Y:S01]  /*90d0*/  ISETP.NE.AND P0, PT, R74, RZ, PT ;  /* 0x000000ff4a00720c */ /* 0x000fe20003f05270 */
[----:B------:R-:W-:-:S12]  /*90e0*/  BSSY.RECONVERGENT B0, `(.L_x_158) ;  /* 0x0000009000007945 */ /* 0x000fd80003800200 */
[----:B------:R-:W-:Y:S05]  /*90f0*/  @P0 BRA `(.L_x_160) ;  /* 0x0000000000140947 */ /* 0x000fea0003800000 */
[----:B------:R-:W2:Y:S02]  /*9100*/  LDCU.64 UR4, c[0x0][0x888] ;  /* 0x00011100ff0477ac */ /* 0x000ea40008000a00 */
[----:B--2---:R-:W-:-:S04]  /*9110*/  ISETP.NE.U32.AND P0, PT, RZ, UR4, PT ;  /* 0x00000004ff007c0c */ /* 0x004fc8000bf05070 */
[----:B------:R-:W-:-:S13]  /*9120*/  ISETP.NE.AND.EX P0, PT, RZ, UR5, PT, P0 ;  /* 0x00000005ff007c0c */ /* 0x000fda000bf05300 */
[----:B------:R-:W-:Y:S05]  /*9130*/  @!P0 EXIT ;  /* 0x000000000000894d */ /* 0x000fea0003800000 */
[----:B------:R-:W-:Y:S05]  /*9140*/  BRA `(.L_x_161) ;  /* 0x0000000000087947 */ /* 0x000fea0003800000 */
.L_x_160:
[----:B------:R-:W-:-:S13]  /*9150*/  FSETP.NEU.AND P0, PT, R35, RZ, PT ;  /* 0x000000ff2300720b */ /* 0x000fda0003f0d000 */
[----:B------:R-:W-:Y:S05]  /*9160*/  @!P0 EXIT ;  /* 0x000000000000894d */ /* 0x000fea0003800000 */
.L_x_161:
[----:B------:R-:W-:Y:S05]  /*9170*/  BSYNC.RECONVERGENT B0 ;  /* 0x0000000000007941 */ /* 0x000fea0003800200 */
.L_x_158:
[----:B------:R-:W-:Y:S01]  /*9180*/  ULEA UR4, UR51, UR48, 0x3 ;  /* 0x0000003033047291 */ /* 0x000fe2000f8e18ff */
[----:B------:R-:W-:-:S04]  /*9190*/  DEPBAR.LE SB0, 0x0 ;  /* 0x000080000000791a */ /* 0x000fc80000000000 */
[----:B------:R-:W-:-:S04]  /*91a0*/  UIADD3 UR4, UPT, UPT, UR4, 0x240, URZ ;  /* 0x0000024004047890 */ /* 0x000fc8000fffe0ff */
[----:B------:R-:W-:-:S09]  /*91b0*/  UPRMT UR4, UR37, 0x654, UR4 ;  /* 0x0000065425047896 */ /* 0x000fd20008000004 */
[----:B------:R-:W-:Y:S01]  /*91c0*/  SYNCS.ARRIVE.TRANS64.RED.A1T0 RZ, [UR4], RZ ;  /* 0x000000ffffff79a7 */ /* 0x000fe20008100404 */
[----:B------:R-:W-:Y:S05]  /*91d0*/  EXIT ;  /* 0x000000000000794d */ /* 0x000fea0003800000 */
.L_x_20:
[----:B--2---:R2:W1:Y:S02]  /*91e0*/  SYNCS.PHASECHK.TRANS64.TRYWAIT P0, [R3+URZ+0x2e0], R2 ;  /* 0x0002e002030075a7 */ /* 0x00446400080011ff */
[----:B-1----:R-:W-:Y:S05]  /*91f0*/  @!P0 NANOSLEEP.SYNCS 0x989680 ;  /* 0x009896800000895d */ /* 0x002fea0003900000 */
[----:B------:R-:W1:Y:S02]  /*9200*/  @!P0 SYNCS.PHASECHK.TRANS64 P0, [R3+URZ+0x2e0], R2 ;  /* 0x0002e002030085a7 */ /* 0x000e6400080010ff */
[----:B-1----:R-:W-:Y:S05]  /*9210*/  @!P0 BRA `(.L_x_20) ;  /* 0xfffffffc00f08947 */ /* 0x002fea000383ffff */
[----:B------:R-:W-:Y:S05]  /*9220*/  BRA `(.L_x_162) ;  /* 0xffffff8400ec7947 */ /* 0x000fea000383ffff */
.L_x_23:
[----:B-1----:R-:W-:-:S07]  /*9230*/  MOV R2, UR33 ;  /* 0x0000002100027c02 */ /* 0x002fce0008000f00 */
.L_x_163:
[----:B-1----:R1:W2:Y:S02]  /*9240*/  SYNCS.PHASECHK.TRANS64.TRYWAIT P0, [R2+URZ+0x110], R5 ;  /* 0x00011005020075a7 */ /* 0x0022a400080011ff */
[----:B--2---:R-:W-:Y:S05]  /*9250*/  @!P0 NANOSLEEP.SYNCS 0x989680 ;  /* 0x009896800000895d */ /* 0x004fea0003900000 */
[----:B------:R-:W2:Y:S02]  /*9260*/  @!P0 SYNCS.PHASECHK.TRANS64 P0, [R2+URZ+0x110], R5 ;  /* 0x00011005020085a7 */ /* 0x000ea400080010ff */
[----:B--2---:R-:W-:Y:S05]  /*9270*/  @!P0 BRA `(.L_x_163) ;  /* 0xfffffffc00f08947 */ /* 0x004fea000383ffff */
[----:B------:R-:W-:Y:S05]  /*9280*/  BRA `(.L_x_22) ;  /* 0xffffff88003c7947 */ /* 0x000fea000383ffff */
.L_x_29:
[----:B-1----:R-:W-:-:S07]  /*9290*/  MOV R2, UR17 ;  /* 0x0000001100027c02 */ /* 0x002fce0008000f00 */
.L_x_164:
[----:B-1----:R1:W2:Y:S02]  /*92a0*/  SYNCS.PHASECHK.TRANS64.TRYWAIT P0, [R2+URZ+0x110], R5 ;  /* 0x00011005020075a7 */ /* 0x0022a400080011ff */
[----:B--2---:R-:W-:Y:S05]  /*92b0*/  @!P0 NANOSLEEP.SYNCS 0x989680 ;  /* 0x009896800000895d */ /* 0x004fea0003900000 */
[----:B------:R-:W2:Y:S02]  /*92c0*/  @!P0 SYNCS.PHASECHK.TRANS64 P0, [R2+URZ+0x110], R5 ;  /* 0x00011005020085a7 */ /* 0x000ea400080010ff */
[----:B--2---:R-:W-:Y:S05]  /*92d0*/  @!P0 BRA `(.L_x_164) ;  /* 0xfffffffc00f08947 */ /* 0x004fea000383ffff */
[----:B------:R-:W-:Y:S05]  /*92e0*/  BRA `(.L_x_28) ;  /* 0xffffff8800e47947 */ /* 0x000fea000383ffff */
.L_x_33:
[----:B-1----:R1:W2:Y:S02]  /*92f0*/  SYNCS.PHASECHK.TRANS64.TRYWAIT P0, [R2+URZ+0x270], R3 ;  /* 0x00027003020075a7 */ /* 0x0022a400080011ff */
[----:B--2---:R-:W-:Y:S05]  /*9300*/  @!P0 NANOSLEEP.SYNCS 0x989680 ;  /* 0x009896800000895d */ /* 0x004fea0003900000 */
[----:B------:R-:W2:Y:S02]  /*9310*/  @!P0 SYNCS.PHASECHK.TRANS64 P0, [R2+URZ+0x270], R3 ;  /* 0x00027003020085a7 */ /* 0x000ea400080010ff */
[----:B--2---:R-:W-:Y:S05]  /*9320*/  @!P0 BRA `(.L_x_33) ;  /* 0xfffffffc00f08947 */ /* 0x004fea000383ffff */
[----:B------:R-:W-:Y:S05]  /*9330*/  BRA `(.L_x_165) ;  /* 0xffffff8c00747947 */ /* 0x000fea000383ffff */
.L_x_37:
[----:B----4-:R-:W-:-:S07]  /*9340*/  MOV R0, UR5 ;  /* 0x0000000500007c02 */ /* 0x010fce0008000f00 */
.L_x_166:
[----:B-1----:R1:W2:Y:S02]  /*9350*/  SYNCS.PHASECHK.TRANS64.TRYWAIT P0, [R0+URZ], R3 ;  /* 0x00000003000075a7 */ /* 0x0022a400080011ff */
[----:B--2---:R-:W-:Y:S05]  /*9360*/  @!P0 NANOSLEEP.SYNCS 0x989680 ;  /* 0x009896800000895d */ /* 0x004fea0003900000 */
[----:B------:R-:W2:Y:S02]  /*9370*/  @!P0 SYNCS.PHASECHK.TRANS64 P0, [R0+URZ], R3 ;  /* 0x00000003000085a7 */ /* 0x000ea400080010ff */
[----:B--2---:R-:W-:Y:S05]  /*9380*/  @!P0 BRA `(.L_x_166) ;  /* 0xfffffffc00f08947 */ /* 0x004fea000383ffff */
[----:B------:R-:W-:Y:S05]  /*9390*/  BRA `(.L_x_167) ;  /* 0xffffff9000e47947 */ /* 0x000fea000383ffff */
.L_x_38:
[----:B----4-:R-:W-:-:S07]  /*93a0*/  MOV R0, UR5 ;  /* 0x0000000500007c02 */ /* 0x010fce0008000f00 */
.L_x_168:
[----:B-1----:R1:W2:Y:S02]  /*93b0*/  SYNCS.PHASECHK.TRANS64.TRYWAIT P0, [R0+URZ], R3 ;  /* 0x00000003000075a7 */ /* 0x0022a400080011ff */
[----:B--2---:R-:W-:Y:S05]  /*93c0*/  @!P0 NANOSLEEP.SYNCS 0x989680 ;  /* 0x009896800000895d */ /* 0x004fea0003900000 */
[----:B------:R-:W2:Y:S02]  /*93d0*/  @!P0 SYNCS.PHASECHK.TRANS64 P0, [R0+URZ], R3 ;  /* 0x00000003000085a7 */ /* 0x000ea400080010ff */
[----:B--2---:R-:W-:Y:S05]  /*93e0*/  @!P0 BRA `(.L_x_168) ;  /* 0xfffffffc00f08947 */ /* 0x004fea000383ffff */
[----:B------:R-:W-:Y:S05]  /*93f0*/  BRA `(.L_x_169) ;  /* 0xffffff9000f07947 */ /* 0x000fea000383ffff */
.L_x_39:
[----:B----4-:R-:W-:-:S07]  /*9400*/  MOV R0, UR5 ;  /* 0x0000000500007c02 */ /* 0x010fce0008000f00 */
.L_x_170:
[----:B-1----:R1:W2:Y:S02]  /*9410*/  SYNCS.PHASECHK.TRANS64.TRYWAIT P0, [R0+URZ], R3 ;  /* 0x00000003000075a7 */ /* 0x0022a400080011ff */
[----:B--2---:R-:W-:Y:S05]  /*9420*/  @!P0 NANOSLEEP.SYNCS 0x989680 ;  /* 0x009896800000895d */ /* 0x004fea0003900000 */
[----:B------:R-:W2:Y:S02]  /*9430*/  @!P0 SYNCS.PHASECHK.TRANS64 P0, [R0+URZ], R3 ;  /* 0x00000003000085a7 */ /* 0x000ea400080010ff */
[----:B--2---:R-:W-:Y:S05]  /*9440*/  @!P0 BRA `(.L_x_170) ;  /* 0xfffffffc00f08947 */ /* 0x004fea000383ffff */
[----:B------:R-:W-:Y:S05]  /*9450*/  BRA `(.L_x_171) ;  /* 0xffffff9000fc7947 */ /* 0x000fea000383ffff */
.L_x_40:
[----:B----4-:R-:W-:-:S07]  /*9460*/  MOV R0, UR5 ;  /* 0x0000000500007c02 */ /* 0x010fce0008000f00 */
.L_x_172:
[----:B-1----:R1:W2:Y:S02]  /*9470*/  SYNCS.PHASECHK.TRANS64.TRYWAIT P0, [R0+URZ], R3 ;  /* 0x00000003000075a7 */ /* 0x0022a400080011ff */
[----:B--2---:R-:W-:Y:S05]  /*9480*/  @!P0 NANOSLEEP.SYNCS 0x989680 ;  /* 0x009896800000895d */ /* 0x004fea0003900000 */
[----:B------:R-:W2:Y:S02]  /*9490*/  @!P0 SYNCS.PHASECHK.TRANS64 P0, [R0+URZ], R3 ;  /* 0x00000003000085a7 */ /* 0x000ea400080010ff */
[----:B--2---:R-:W-:Y:S05]  /*94a0*/  @!P0 BRA `(.L_x_172) ;  /* 0xfffffffc00f08947 */ /* 0x004fea000383ffff */
[----:B------:R-:W-:Y:S05]  /*94b0*/  BRA `(.L_x_173) ;  /* 0xffffff9400087947 */ /* 0x000fea000383ffff */
.L_x_41:
[----:B----4-:R-:W-:-:S07]  /*94c0*/  MOV R0, UR5 ;  /* 0x0000000500007c02 */ /* 0x010fce0008000f00 */
.L_x_174:
[----:B-1----:R1:W2:Y:S02]  /*94d0*/  SYNCS.PHASECHK.TRANS64.TRYWAIT P0, [R0+URZ], R3 ;  /* 0x00000003000075a7 */ /* 0x0022a400080011ff */
[----:B--2---:R-:W-:Y:S05]  /*94e0*/  @!P0 NANOSLEEP.SYNCS 0x989680 ;  /* 0x009896800000895d */ /* 0x004fea0003900000 */
[----:B------:R-:W2:Y:S02]  /*94f0*/  @!P0 SYNCS.PHASECHK.TRANS64 P0, [R0+URZ], R3 ;  /* 0x00000003000085a7 */ /* 0x000ea400080010ff */
[----:B--2---:R-:W-:Y:S05]  /*9500*/  @!P0 BRA `(.L_x_174) ;  /* 0xfffffffc00f08947 */ /* 0x004fea000383ffff */
[----:B------:R-:W-:Y:S05]  /*9510*/  BRA `(.L_x_175) ;  /* 0xffffff9400147947 */ /* 0x000fea000383ffff */
.L_x_42:
[----:B----4-:R-:W-:-:S07]  /*9520*/  MOV R0, UR5 ;  /* 0x0000000500007c02 */ /* 0x010fce0008000f00 */
.L_x_176:
[----:B-1----:R1:W2:Y:S02]  /*9530*/  SYNCS.PHASECHK.TRANS64.TRYWAIT P0, [R0+URZ], R3 ;  /* 0x00000003000075a7 */ /* 0x0022a400080011ff */
[----:B--2---:R-:W-:Y:S05]  /*9540*/  @!P0 NANOSLEEP.SYNCS 0x989680 ;  /* 0x009896800000895d */ /* 0x004fea0003900000 */
[----:B------:R-:W2:Y:S02]  /*9550*/  @!P0 SYNCS.PHASECHK.TRANS64 P0, [R0+URZ], R3 ;  /* 0x00000003000085a7 */ /* 0x000ea400080010ff */
[----:B--2---:R-:W-:Y:S05]  /*9560*/  @!P0 BRA `(.L_x_176) ;  /* 0xfffffffc00f08947 */ /* 0x004fea000383ffff */
[----:B------:R-:W-:Y:S05]  /*9570*/  BRA `(.L_x_177) ;  /* 0xffffff9400207947 */ /* 0x000fea000383ffff */
.L_x_43:
[----:B----4-:R-:W-:-:S07]  /*9580*/  MOV R0, UR5 ;  /* 0x0000000500007c02 */ /* 0x010fce0008000f00 */
.L_x_178:
[----:B-1----:R1:W2:Y:S02]  /*9590*/  SYNCS.PHASECHK.TRANS64.TRYWAIT P0, [R0+URZ], R3 ;  /* 0x00000003000075a7 */ /* 0x0022a400080011ff */
[----:B--2---:R-:W-:Y:S05]  /*95a0*/  @!P0 NANOSLEEP.SYNCS 0x989680 ;  /* 0x009896800000895d */ /* 0x004fea0003900000 */
[----:B------:R-:W2:Y:S02]  /*95b0*/  @!P0 SYNCS.PHASECHK.TRANS64 P0, [R0+URZ], R3 ;  /* 0x00000003000085a7 */ /* 0x000ea400080010ff */
[----:B--2---:R-:W-:Y:S05]  /*95c0*/  @!P0 BRA `(.L_x_178) ;  /* 0xfffffffc00f08947 */ /* 0x004fea000383ffff */
[----:B------:R-:W-:Y:S05]  /*95d0*/  BRA `(.L_x_179) ;  /* 0xffffff94002c7947 */ /* 0x000fea000383ffff */
.L_x_44:
[----:B----4-:R-:W-:-:S07]  /*95e0*/  MOV R0, UR5 ;  /* 0x0000000500007c02 */ /* 0x010fce0008000f00 */
.L_x_180:
[----:B-1----:R1:W2:Y:S02]  /*95f0*/  SYNCS.PHASECHK.TRANS64.TRYWAIT P0, [R0+URZ], R3 ;  /* 0x00000003000075a7 */ /* 0x0022a400080011ff */
[----:B--2---:R-:W-:Y:S05]  /*9600*/  @!P0 NANOSLEEP.SYNCS 0x989680 ;  /* 0x009896800000895d */ /* 0x004fea0003900000 */
[----:B------:R-:W2:Y:S02]  /*9610*/  @!P0 SYNCS.PHASECHK.TRANS64 P0, [R0+URZ], R3 ;  /* 0x00000003000085a7 */ /* 0x000ea400080010ff */
[----:B--2---:R-:W-:Y:S05]  /*9620*/  @!P0 BRA `(.L_x_180) ;  /* 0xfffffffc00f08947 */ /* 0x004fea000383ffff */
[----:B------:R-:W-:Y:S05]  /*9630*/  BRA `(.L_x_181) ;  /* 0xffffff9400387947 */ /* 0x000fea000383ffff */
.L_x_45:
[----:B----4-:R-:W-:-:S07]  /*9640*/  MOV R0, UR5 ;  /* 0x0000000500007c02 */ /* 0x010fce0008000f00 */
.L_x_182:
[----:B-1----:R1:W2:Y:S02]  /*9650*/  SYNCS.PHASECHK.TRANS64.TRYWAIT P0, [R0+URZ], R3 ;  /* 0x00000003000075a7 */ /* 0x0022a400080011ff */
[----:B--2---:R-:W-:Y:S05]  /*9660*/  @!P0 NANOSLEEP.SYNCS 0x989680 ;  /* 0x009896800000895d */ /* 0x004fea0003900000 */
[----:B------:R-:W2:Y:S02]  /*9670*/  @!P0 SYNCS.PHASECHK.TRANS64 P0, [R0+URZ], R3 ;  /* 0x00000003000085a7 */ /* 0x000ea400080010ff */
[----:B--2---:R-:W-:Y:S05]  /*9680*/  @!P0 BRA `(.L_x_182) ;  /* 0xfffffffc00f08947 */ /* 0x004fea000383ffff */
[----:B------:R-:W-:Y:S05]  /*9690*/  BRA `(.L_x_183) ;  /* 0xffffff9400447947 */ /* 0x000fea000383ffff */
.L_x_46:
[----:B----4-:R-:W-:-:S07]  /*96a0*/  MOV R0, UR5 ;  /* 0x0000000500007c02 */ /* 0x010fce0008000f00 */
.L_x_184:
[----:B-1----:R1:W2:Y:S02]  /*96b0*/  SYNCS.PHASECHK.TRANS64.TRYWAIT P0, [R0+URZ], R3 ;  /* 0x00000003000075a7 */ /* 0x0022a400080011ff */
[----:B--2---:R-:W-:Y:S05]  /*96c0*/  @!P0 NANOSLEEP.SYNCS 0x989680 ;  /* 0x009896800000895d */ /* 0x004fea0003900000 */
[----:B------:R-:W2:Y:S02]  /*96d0*/  @!P0 SYNCS.PHASECHK.TRANS64 P0, [R0+URZ], R3 ;  /* 0x00000003000085a7 */ /* 0x000ea400080010ff */
[----:B--2---:R-:W-:Y:S05]  /*96e0*/  @!P0 BRA `(.L_x_184) ;  /* 0xfffffffc00f08947 */ /* 0x004fea000383ffff */
[----:B------:R-:W-:Y:S05]  /*96f0*/  BRA `(.L_x_185) ;  /* 0xffffff9400507947 */ /* 0x000fea000383ffff */
.L_x_47:
[----:B----4-:R-:W-:-:S07]  /*9700*/  MOV R0, UR5 ;  /* 0x0000000500007c02 */ /* 0x010fce0008000f00 */
.L_x_186:
[----:B-1----:R1:W2:Y:S02]  /*9710*/  SYNCS.PHASECHK.TRANS64.TRYWAIT P0, [R0+URZ], R3 ;  /* 0x00000003000075a7 */ /* 0x0022a400080011ff */
[----:B--2---:R-:W-:Y:S05]  /*9720*/  @!P0 NANOSLEEP.SYNCS 0x989680 ;  /* 0x009896800000895d */ /* 0x004fea0003900000 */
[----:B------:R-:W2:Y:S02]  /*9730*/  @!P0 SYNCS.PHASECHK.TRANS64 P0, [R0+URZ], R3 ;  /* 0x00000003000085a7 */ /* 0x000ea400080010ff */
[----:B--2---:R-:W-:Y:S05]  /*9740*/  @!P0 BRA `(.L_x_186) ;  /* 0xfffffffc00f08947 */ /* 0x004fea000383ffff */
[----:B------:R-:W-:Y:S05]  /*9750*/  BRA `(.L_x_187) ;  /* 0xffffff94005c7947 */ /* 0x000fea000383ffff */
.L_x_48:
[----:B----4-:R-:W-:-:S07]  /*9760*/  MOV R0, UR5 ;  /* 0x0000000500007c02 */ /* 0x010fce0008000f00 */
.L_x_188:
[----:B-1----:R1:W2:Y:S02]  /*9770*/  SYNCS.PHASECHK.TRANS64.TRYWAIT P0, [R0+URZ], R3 ;  /* 0x00000003000075a7 */ /* 0x0022a400080011ff */
[----:B--2---:R-:W-:Y:S05]  /*9780*/  @!P0 NANOSLEEP.SYNCS 0x989680 ;  /* 0x009896800000895d */ /* 0x004fea0003900000 */
[----:B------:R-:W2:Y:S02]  /*9790*/  @!P0 SYNCS.PHASECHK.TRANS64 P0, [R0+URZ], R3 ;  /* 0x00000003000085a7 */ /* 0x000ea400080010ff */
[----:B--2---:R-:W-:Y:S05]  /*97a0*/  @!P0 BRA `(.L_x_188) ;  /* 0xfffffffc00f08947 */ /* 0x004fea000383ffff */
[----:B------:R-:W-:Y:S05]  /*97b0*/  BRA `(.L_x_189) ;  /* 0xffffff9400687947 */ /* 0x000fea000383ffff */
.L_x_49:
[----:B----4-:R-:W-:-:S07]  /*97c0*/  MOV R0, UR5 ;  /* 0x0000000500007c02 */ /* 0x010fce0008000f00 */
.L_x_190:
[----:B-1----:R1:W2:Y:S02]  /*97d0*/  SYNCS.PHASECHK.TRANS64.TRYWAIT P0, [R0+URZ], R3 ;  /* 0x00000003000075a7 */ /* 0x0022a400080011ff */
[----:B--2---:R-:W-:Y:S05]  /*97e0*/  @!P0 NANOSLEEP.SYNCS 0x989680 ;  /* 0x009896800000895d */ /* 0x004fea0003900000 */
[----:B------:R-:W2:Y:S02]  /*97f0*/  @!P0 SYNCS.PHASECHK.TRANS64 P0, [R0+URZ], R3 ;  /* 0x00000003000085a7 */ /* 0x000ea400080010ff */
[----:B--2---:R-:W-:Y:S05]  /*9800*/  @!P0 BRA `(.L_x_190) ;  /* 0xfffffffc00f08947 */ /* 0x004fea000383ffff */
[----:B------:R-:W-:Y:S05]  /*9810*/  BRA `(.L_x_191) ;  /* 0xffffff9400747947 */ /* 0x000fea000383ffff */
.L_x_50:
[----:B----4-:R-:W-:-:S07]  /*9820*/  MOV R0, UR5 ;  /* 0x0000000500007c02 */ /* 0x010fce0008000f00 */
.L_x_192:
[----:B-1----:R1:W2:Y:S02]  /*9830*/  SYNCS.PHASECHK.TRANS64.TRYWAIT P0, [R0+URZ], R3 ;  /* 0x00000003000075a7 */ /* 0x0022a400080011ff */
[----:B--2---:R-:W-:Y:S05]  /*9840*/  @!P0 NANOSLEEP.SYNCS 0x989680 ;  /* 0x009896800000895d */ /* 0x004fea0003900000 */
[----:B------:R-:W2:Y:S02]  /*9850*/  @!P0 SYNCS.PHASECHK.TRANS64 P0, [R0+URZ], R3 ;  /* 0x00000003000085a7 */ /* 0x000ea400080010ff */
[----:B--2---:R-:W-:Y:S05]  /*9860*/  @!P0 BRA `(.L_x_192) ;  /* 0xfffffffc00f08947 */ /* 0x004fea000383ffff */
[----:B------:R-:W-:Y:S05]  /*9870*/  BRA `(.L_x_193) ;  /* 0xffffff9400807947 */ /* 0x000fea000383ffff */
.L_x_51:
[----:B----4-:R-:W-:-:S07]  /*9880*/  MOV R0, UR5 ;  /* 0x0000000500007c02 */ /* 0x010fce0008000f00 */
.L_x_194:
[----:B-1----:R1:W2:Y:S02]  /*9890*/  SYNCS.PHASECHK.TRANS64.TRYWAIT P0, [R0+URZ], R3 ;  /* 0x00000003000075a7 */ /* 0x0022a400080011ff */
[----:B--2---:R-:W-:Y:S05]  /*98a0*/  @!P0 NANOSLEEP.SYNCS 0x989680 ;  /* 0x009896800000895d */ /* 0x004fea0003900000 */
[----:B------:R-:W2:Y:S02]  /*98b0*/  @!P0 SYNCS.PHASECHK.TRANS64 P0, [R0+URZ], R3 ;  /* 0x00000003000085a7 */ /* 0x000ea400080010ff */
[----:B--2---:R-:W-:Y:S05]  /*98c0*/  @!P0 BRA `(.L_x_194) ;  /* 0xfffffffc00f08947 */ /* 0x004fea000383ffff */
[----:B------:R-:W-:Y:S05]  /*98d0*/  BRA `(.L_x_195) ;  /* 0xffffff94008c7947 */ /* 0x000fea000383ffff */
.L_x_52:
[----:B----4-:R-:W-:-:S07]  /*98e0*/  MOV R0, UR5 ;  /* 0x0000000500007c02 */ /* 0x010fce0008000f00 */
.L_x_196:
[----:B-1----:R1:W2:Y:S02]  /*98f0*/  SYNCS.PHASECHK.TRANS64.TRYWAIT P0, [R0+URZ], R3 ;  /* 0x00000003000075a7 */ /* 0x0022a400080011ff */
[----:B--2---:R-:W-:Y:S05]  /*9900*/  @!P0 NANOSLEEP.SYNCS 0x989680 ;  /* 0x009896800000895d */ /* 0x004fea0003900000 */
[----:B------:R-:W2:Y:S02]  /*9910*/  @!P0 SYNCS.PHASECHK.TRANS64 P0, [R0+URZ], R3 ;  /* 0x00000003000085a7 */ /* 0x000ea400080010ff */
[----:B--2---:R-:W-:Y:S05]  /*9920*/  @!P0 BRA `(.L_x_196) ;  /* 0xfffffffc00f08947 */ /* 0x004fea000383ffff */
[----:B------:R-:W-:Y:S05]  /*9930*/  BRA `(.L_x_197) ;  /* 0xffffff9400987947 */ /* 0x000fea000383ffff */
.L_x_53:
[----:B----4-:R-:W-:-:S07]  /*9940*/  MOV R0, UR5 ;  /* 0x0000000500007c02 */ /* 0x010fce0008000f00 */
.L_x_198:
[----:B-1----:R1:W2:Y:S02]  /*9950*/  SYNCS.PHASECHK.TRANS64.TRYWAIT P0, [R0+URZ], R3 ;  /* 0x00000003000075a7 */ /* 0x0022a400080011ff */
[----:B--2---:R-:W-:Y:S05]  /*9960*/  @!P0 NANOSLEEP.SYNCS 0x989680 ;  /* 0x009896800000895d */ /* 0x004fea0003900000 */
[----:B------:R-:W2:Y:S02]  /*9970*/  @!P0 SYNCS.PHASECHK.TRANS64 P0, [R0+URZ], R3 ;  /* 0x00000003000085a7 */ /* 0x000ea400080010ff */
[----:B--2---:R-:W-:Y:S05]  /*9980*/  @!P0 BRA `(.L_x_198) ;  /* 0xfffffffc00f08947 */ /* 0x004fea000383ffff */
[----:B------:R-:W-:Y:S05]  /*9990*/  BRA `(.L_x_199) ;  /* 0xffffff9400a47947 */ /* 0x000fea000383ffff */
.L_x_54:
[----:B----4-:R-:W-:-:S07]  /*99a0*/  MOV R0, UR5 ;  /* 0x0000000500007c02 */ /* 0x010fce0008000f00 */
.L_x_200:
[----:B-1----:R1:W2:Y:S02]  /*99b0*/  SYNCS.PHASECHK.TRANS64.TRYWAIT P0, [R0+URZ], R3 ;  /* 0x00000003000075a7 */ /* 0x0022a400080011ff */
[----:B--2---:R-:W-:Y:S05]  /*99c0*/  @!P0 NANOSLEEP.SYNCS 0x989680 ;  /* 0x009896800000895d */ /* 0x004fea0003900000 */
[----:B------:R-:W2:Y:S02]  /*99d0*/  @!P0 SYNCS.PHASECHK.TRANS64 P0, [R0+URZ], R3 ;  /* 0x00000003000085a7 */ /* 0x000ea400080010ff */
[----:B--2---:R-:W-:Y:S05]  /*99e0*/  @!P0 BRA `(.L_x_200) ;  /* 0xfffffffc00f08947 */ /* 0x004fea000383ffff */
[----:B------:R-:W-:Y:S05]  /*99f0*/  BRA `(.L_x_201) ;  /* 0xffffff9400b07947 */ /* 0x000fea000383ffff */
.L_x_55:
[----:B----4-:R-:W-:-:S07]  /*9a00*/  MOV R0, UR5 ;  /* 0x0000000500007c02 */ /* 0x010fce0008000f00 */
.L_x_202:
[----:B-1----:R1:W2:Y:S02]  /*9a10*/  SYNCS.PHASECHK.TRANS64.TRYWAIT P0, [R0+URZ], R3 ;  /* 0x00000003000075a7 */ /* 0x0022a400080011ff */
[----:B--2---:R-:W-:Y:S05]  /*9a20*/  @!P0 NANOSLEEP.SYNCS 0x989680 ;  /* 0x009896800000895d */ /* 0x004fea0003900000 */
[----:B------:R-:W2:Y:S02]  /*9a30*/  @!P0 SYNCS.PHASECHK.TRANS64 P0, [R0+URZ], R3 ;  /* 0x00000003000085a7 */ /* 0x000ea400080010ff */
[----:B--2---:R-:W-:Y:S05]  /*9a40*/  @!P0 BRA `(.L_x_202) ;  /* 0xfffffffc00f08947 */ /* 0x004fea000383ffff */
[----:B------:R-:W-:Y:S05]  /*9a50*/  BRA `(.L_x_203) ;  /* 0xffffff9400bc7947 */ /* 0x000fea000383ffff */
.L_x_56:
[----:B----4-:R-:W-:-:S07]  /*9a60*/  MOV R0, UR5 ;  /* 0x0000000500007c02 */ /* 0x010fce0008000f00 */
.L_x_204:
[----:B-1----:R1:W2:Y:S02]  /*9a70*/  SYNCS.PHASECHK.TRANS64.TRYWAIT P0, [R0+URZ], R3 ;  /* 0x00000003000075a7 */ /* 0x0022a400080011ff */
[----:B--2---:R-:W-:Y:S05]  /*9a80*/  @!P0 NANOSLEEP.SYNCS 0x989680 ;  /* 0x009896800000895d */ /* 0x004fea0003900000 */
[----:B------:R-:W2:Y:S02]  /*9a90*/  @!P0 SYNCS.PHASECHK.TRANS64 P0, [R0+URZ], R3 ;  /* 0x00000003000085a7 */ /* 0x000ea400080010ff */
[----:B--2---:R-:W-:Y:S05]  /*9aa0*/  @!P0 BRA `(.L_x_204) ;  /* 0xfffffffc00f08947 */ /* 0x004fea000383ffff */
[----:B------:R-:W-:Y:S05]  /*9ab0*/  BRA `(.L_x_205) ;  /* 0xffffff9400c87947 */ /* 0x000fea000383ffff */
.L_x_57:
[----:B----4-:R-:W-:-:S07]  /*9ac0*/  MOV R0, UR5 ;  /* 0x0000000500007c02 */ /* 0x010fce0008000f00 */
.L_x_206:
[----:B-1----:R1:W2:Y:S02]  /*9ad0*/  SYNCS.PHASECHK.TRANS64.TRYWAIT P0, [R0+URZ], R3 ;  /* 0x00000003000075a7 */ /* 0x0022a400080011ff */
[----:B--2---:R-:W-:Y:S05]  /*9ae0*/  @!P0 NANOSLEEP.SYNCS 0x989680 ;  /* 0x009896800000895d */ /* 0x004fea0003900000 */
[----:B------:R-:W2:Y:S02]  /*9af0*/  @!P0 SYNCS.PHASECHK.TRANS64 P0, [R0+URZ], R3 ;  /* 0x00000003000085a7 */ /* 0x000ea400080010ff */
[----:B--2---:R-:W-:Y:S05]  /*9b00*/  @!P0 BRA `(.L_x_206) ;  /* 0xfffffffc00f08947 */ /* 0x004fea000383ffff */
[----:B------:R-:W-:Y:S05]  /*9b10*/  BRA `(.L_x_207) ;  /* 0xffffff9400d47947 */ /* 0x000fea000383ffff */
.L_x_58:
[----:B----4-:R-:W-:-:S07]  /*9b20*/  MOV R0, UR5 ;  /* 0x0000000500007c02 */ /* 0x010fce0008000f00 */
.L_x_208:
[----:B-1----:R1:W2:Y:S02]  /*9b30*/  SYNCS.PHASECHK.TRANS64.TRYWAIT P0, [R0+URZ], R3 ;  /* 0x00000003000075a7 */ /* 0x0022a400080011ff */
[----:B--2---:R-:W-:Y:S05]  /*9b40*/  @!P0 NANOSLEEP.SYNCS 0x989680 ;  /* 0x009896800000895d */ /* 0x004fea0003900000 */
[----:B------:R-:W2:Y:S02]  /*9b50*/  @!P0 SYNCS.PHASECHK.TRANS64 P0, [R0+URZ], R3 ;  /* 0x00000003000085a7 */ /* 0x000ea400080010ff */
[----:B--2---:R-:W-:Y:S05]  /*9b60*/  @!P0 BRA `(.L_x_208) ;  /* 0xfffffffc00f08947 */ /* 0x004fea000383ffff */
[----:B------:R-:W-:Y:S05]  /*9b70*/  BRA `(.L_x_209) ;  /* 0xffffff9400e07947 */ /* 0x000fea000383ffff */
.L_x_59:
[----:B----4-:R-:W-:-:S07]  /*9b80*/  MOV R0, UR5 ;  /* 0x0000000500007c02 */ /* 0x010fce0008000f00 */
.L_x_210:
[----:B-1----:R1:W2:Y:S02]  /*9b90*/  SYNCS.PHASECHK.TRANS64.TRYWAIT P0, [R0+URZ], R3 ;  /* 0x00000003000075a7 */ /* 0x0022a400080011ff */
[----:B--2---:R-:W-:Y:S05]  /*9ba0*/  @!P0 NANOSLEEP.SYNCS 0x989680 ;  /* 0x009896800000895d */ /* 0x004fea0003900000 */
[----:B------:R-:W2:Y:S02]  /*9bb0*/  @!P0 SYNCS.PHASECHK.TRANS64 P0, [R0+URZ], R3 ;  /* 0x00000003000085a7 */ /* 0x000ea400080010ff */
[----:B--2---:R-:W-:Y:S05]  /*9bc0*/  @!P0 BRA `(.L_x_210) ;  /* 0xfffffffc00f08947 */ /* 0x004fea000383ffff */
[----:B------:R-:W-:Y:S05]  /*9bd0*/  BRA `(.L_x_211) ;  /* 0xffffff9400ec7947 */ /* 0x000fea000383ffff */
.L_x_60:
[----:B----4-:R-:W-:-:S07]  /*9be0*/  MOV R0, UR5 ;  /* 0x0000000500007c02 */ /* 0x010fce0008000f00 */
.L_x_212:
[----:B-1----:R1:W2:Y:S02]  /*9bf0*/  SYNCS.PHASECHK.TRANS64.TRYWAIT P0, [R0+URZ], R3 ;  /* 0x00000003000075a7 */ /* 0x0022a400080011ff */
[----:B--2---:R-:W-:Y:S05]  /*9c00*/  @!P0 NANOSLEEP.SYNCS 0x989680 ;  /* 0x009896800000895d */ /* 0x004fea0003900000 */
[----:B------:R-:W2:Y:S02]  /*9c10*/  @!P0 SYNCS.PHASECHK.TRANS64 P0, [R0+URZ], R3 ;  /* 0x00000003000085a7 */ /* 0x000ea400080010ff */
[----:B--2---:R-:W-:Y:S05]  /*9c20*/  @!P0 BRA `(.L_x_212) ;  /* 0xfffffffc00f08947 */ /* 0x004fea000383ffff */
[----:B------:R-:W-:Y:S05]  /*9c30*/  BRA `(.L_x_213) ;  /* 0xffffff9400f87947 */ /* 0x000fea000383ffff */
.L_x_61:
[----:B----4-:R-:W-:-:S07]  /*9c40*/  MOV R0, UR5 ;  /* 0x0000000500007c02 */ /* 0x010fce0008000f00 */
.L_x_214:
[----:B-1----:R1:W2:Y:S02]  /*9c50*/  SYNCS.PHASECHK.TRANS64.TRYWAIT P0, [R0+URZ], R3 ;  /* 0x00000003000075a7 */ /* 0x0022a400080011ff */
[----:B--2---:R-:W-:Y:S05]  /*9c60*/  @!P0 NANOSLEEP.SYNCS 0x989680 ;  /* 0x009896800000895d */ /* 0x004fea0003900000 */
[----:B------:R-:W2:Y:S02]  /*9c70*/  @!P0 SYNCS.PHASECHK.TRANS64 P0, [R0+URZ], R3 ;  /* 0x00000003000085a7 */ /* 0x000ea400080010ff */
[----:B--2---:R-:W-:Y:S05]  /*9c80*/  @!P0 BRA `(.L_x_214) ;  /* 0xfffffffc00f08947 */ /* 0x004fea000383ffff */
[----:B------:R-:W-:Y:S05]  /*9c90*/  BRA `(.L_x_215) ;  /* 0xffffff9800047947 */ /* 0x000fea000383ffff */
.L_x_62:
[----:B----4-:R-:W-:-:S07]  /*9ca0*/  MOV R0, UR5 ;  /* 0x0000000500007c02 */ /* 0x010fce0008000f00 */
.L_x_216:
[----:B-1----:R1:W2:Y:S02]  /*9cb0*/  SYNCS.PHASECHK.TRANS64.TRYWAIT P0, [R0+URZ], R3 ;  /* 0x00000003000075a7 */ /* 0x0022a400080011ff */
[----:B--2---:R-:W-:Y:S05]  /*9cc0*/  @!P0 NANOSLEEP.SYNCS 0x989680 ;  /* 0x009896800000895d */ /* 0x004fea0003900000 */
[----:B------:R-:W2:Y:S02]  /*9cd0*/  @!P0 SYNCS.PHASECHK.TRANS64 P0, [R0+URZ], R3 ;  /* 0x00000003000085a7 */ /* 0x000ea400080010ff */
[----:B--2---:R-:W-:Y:S05]  /*9ce0*/  @!P0 BRA `(.L_x_216) ;  /* 0xfffffffc00f08947 */ /* 0x004fea000383ffff */
[----:B------:R-:W-:Y:S05]  /*9cf0*/  BRA `(.L_x_217) ;  /* 0xffffff9800107947 */ /* 0x000fea000383ffff */
.L_x_63:
[----:B----4-:R-:W-:-:S07]  /*9d00*/  MOV R0, UR5 ;  /* 0x0000000500007c02 */ /* 0x010fce0008000f00 */
.L_x_218:
[----:B-1----:R1:W2:Y:S02]  /*9d10*/  SYNCS.PHASECHK.TRANS64.TRYWAIT P0, [R0+URZ], R3 ;  /* 0x00000003000075a7 */ /* 0x0022a400080011ff */
[----:B--2---:R-:W-:Y:S05]  /*9d20*/  @!P0 NANOSLEEP.SYNCS 0x989680 ;  /* 0x009896800000895d */ /* 0x004fea0003900000 */
[----:B------:R-:W2:Y:S02]  /*9d30*/  @!P0 SYNCS.PHASECHK.TRANS64 P0, [R0+URZ], R3 ;  /* 0x00000003000085a7 */ /* 0x000ea400080010ff */
[----:B--2---:R-:W-:Y:S05]  /*9d40*/  @!P0 BRA `(.L_x_218) ;  /* 0xfffffffc00f08947 */ /* 0x004fea000383ffff */
[----:B------:R-:W-:Y:S05]  /*9d50*/  BRA `(.L_x_219) ;  /* 0xffffff98001c7947 */ /* 0x000fea000383ffff */
.L_x_64:
[----:B----4-:R-:W-:-:S07]  /*9d60*/  MOV R0, UR5 ;  /* 0x0000000500007c02 */ /* 0x010fce0008000f00 */
.L_x_220:
[----:B-1----:R1:W2:Y:S02]  /*9d70*/  SYNCS.PHASECHK.TRANS64.TRYWAIT P0, [R0+URZ], R3 ;  /* 0x00000003000075a7 */ /* 0x0022a400080011ff */
[----:B--2---:R-:W-:Y:S05]  /*9d80*/  @!P0 NANOSLEEP.SYNCS 0x989680 ;  /* 0x009896800000895d */ /* 0x004fea0003900000 */
[----:B------:R-:W2:Y:S02]  /*9d90*/  @!P0 SYNCS.PHASECHK.TRANS64 P0, [R0+URZ], R3 ;  /* 0x00000003000085a7 */ /* 0x000ea400080010ff */
[----:B--2---:R-:W-:Y:S05]  /*9da0*/  @!P0 BRA `(.L_x_220) ;  /* 0xfffffffc00f08947 */ /* 0x004fea000383ffff */
[----:B------:R-:W-:Y:S05]  /*9db0*/  BRA `(.L_x_221) ;  /* 0xffffff9800287947 */ /* 0x000fea000383ffff */
.L_x_65:
[----:B----4-:R-:W-:-:S07]  /*9dc0*/  MOV R0, UR5 ;  /* 0x0000000500007c02 */ /* 0x010fce0008000f00 */
.L_x_222:
[----:B-1----:R1:W2:Y:S02]  /*9dd0*/  SYNCS.PHASECHK.TRANS64.TRYWAIT P0, [R0+URZ], R3 ;  /* 0x00000003000075a7 */ /* 0x0022a400080011ff */
[----:B--2---:R-:W-:Y:S05]  /*9de0*/  @!P0 NANOSLEEP.SYNCS 0x989680 ;  /* 0x009896800000895d */ /* 0x004fea0003900000 */
[----:B------:R-:W2:Y:S02]  /*9df0*/  @!P0 SYNCS.PHASECHK.TRANS64 P0, [R0+URZ], R3 ;  /* 0x00000003000085a7 */ /* 0x000ea400080010ff */
[----:B--2---:R-:W-:Y:S05]  /*9e00*/  @!P0 BRA `(.L_x_222) ;  /* 0xfffffffc00f08947 */ /* 0x004fea000383ffff */
[----:B------:R-:W-:Y:S05]  /*9e10*/  BRA `(.L_x_223) ;  /* 0xffffff9800347947 */ /* 0x000fea000383ffff */
.L_x_66:
[----:B----4-:R-:W-:-:S07]  /*9e20*/  MOV R0, UR5 ;  /* 0x0000000500007c02 */ /* 0x010fce0008000f00 */
.L_x_224:
[----:B-1----:R1:W2:Y:S02]  /*9e30*/  SYNCS.PHASECHK.TRANS64.TRYWAIT P0, [R0+URZ], R3 ;  /* 0x00000003000075a7 */ /* 0x0022a400080011ff */
[----:B--2---:R-:W-:Y:S05]  /*9e40*/  @!P0 NANOSLEEP.SYNCS 0x989680 ;  /* 0x009896800000895d */ /* 0x004fea0003900000 */
[----:B------:R-:W2:Y:S02]  /*9e50*/  @!P0 SYNCS.PHASECHK.TRANS64 P0, [R0+URZ], R3 ;  /* 0x00000003000085a7 */ /* 0x000ea400080010ff */
[----:B--2---:R-:W-:Y:S05]  /*9e60*/  @!P0 BRA `(.L_x_224) ;  /* 0xfffffffc00f08947 */ /* 0x004fea000383ffff */
[----:B------:R-:W-:Y:S05]  /*9e70*/  BRA `(.L_x_225) ;  /* 0xffffff9800407947 */ /* 0x000fea000383ffff */
.L_x_67:
[----:B----4-:R-:W-:-:S07]  /*9e80*/  MOV R0, UR5 ;  /* 0x0000000500007c02 */ /* 0x010fce0008000f00 */
.L_x_226:
[----:B-1----:R1:W2:Y:S02]  /*9e90*/  SYNCS.PHASECHK.TRANS64.TRYWAIT P0, [R0+URZ], R3 ;  /* 0x00000003000075a7 */ /* 0x0022a400080011ff */
[----:B--2---:R-:W-:Y:S05]  /*9ea0*/  @!P0 NANOSLEEP.SYNCS 0x989680 ;  /* 0x009896800000895d */ /* 0x004fea0003900000 */
[----:B------:R-:W2:Y:S02]  /*9eb0*/  @!P0 SYNCS.PHASECHK.TRANS64 P0, [R0+URZ], R3 ;  /* 0x00000003000085a7 */ /* 0x000ea400080010ff */
[----:B--2---:R-:W-:Y:S05]  /*9ec0*/  @!P0 BRA `(.L_x_226) ;  /* 0xfffffffc00f08947 */ /* 0x004fea000383ffff */
[----:B------:R-:W-:Y:S05]  /*9ed0*/  BRA `(.L_x_227) ;  /* 0xffffff98004c7947 */ /* 0x000fea000383ffff */
.L_x_68:
[----:B----4-:R-:W-:-:S07]  /*9ee0*/  MOV R0, UR5 ;  /* 0x0000000500007c02 */ /* 0x010fce0008000f00 */
.L_x_228:
[----:B-1----:R1:W2:Y:S02]  /*9ef0*/  SYNCS.PHASECHK.TRANS64.TRYWAIT P0, [R0+URZ], R3 ;  /* 0x00000003000075a7 */ /* 0x0022a400080011ff */
[----:B--2---:R-:W-:Y:S05]  /*9f00*/  @!P0 NANOSLEEP.SYNCS 0x989680 ;  /* 0x009896800000895d */ /* 0x004fea0003900000 */
[----:B------:R-:W2:Y:S02]  /*9f10*/  @!P0 SYNCS.PHASECHK.TRANS64 P0, [R0+URZ], R3 ;  /* 0x00000003000085a7 */ /* 0x000ea400080010ff */
[----:B--2---:R-:W-:Y:S05]  /*9f20*/  @!P0 BRA `(.L_x_228) ;  /* 0xfffffffc00f08947 */ /* 0x004fea000383ffff */
[----:B------:R-:W-:Y:S05]  /*9f30*/  BRA `(.L_x_229) ;  /* 0xffffff9800587947 */ /* 0x000fea000383ffff */
.L_x_69:
[----:B----4-:R-:W-:-:S07]  /*9f40*/  MOV R0, UR5 ;  /* 0x0000000500007c02 */ /* 0x010fce0008000f00 */
.L_x_230:
[----:B-1----:R1:W2:Y:S02]  /*9f50*/  SYNCS.PHASECHK.TRANS64.TRYWAIT P0, [R0+URZ], R3 ;  /* 0x00000003000075a7 */ /* 0x0022a400080011ff */
[----:B--2---:R-:W-:Y:S05]  /*9f60*/  @!P0 NANOSLEEP.SYNCS 0x989680 ;  /* 0x009896800000895d */ /* 0x004fea0003900000 */
[----:B------:R-:W2:Y:S02]  /*9f70*/  @!P0 SYNCS.PHASECHK.TRANS64 P0, [R0+URZ], R3 ;  /* 0x00000003000085a7 */ /* 0x000ea400080010ff */
[----:B--2---:R-:W-:Y:S05]  /*9f80*/  @!P0 BRA `(.L_x_230) ;  /* 0xfffffffc00f08947 */ /* 0x004fea000383ffff */
[----:B------:R-:W-:Y:S05]  /*9f90*/  BRA `(.L_x_231) ;  /* 0xffffff9800647947 */ /* 0x000fea000383ffff */
.L_x_72:
[----:B-1----:R1:W2:Y:S02]  /*9fa0*/  SYNCS.PHASECHK.TRANS64.TRYWAIT P0, [R0+URZ+0x2d0], R5 ;  /* 0x0002d005000075a7 */ /* 0x0022a400080011ff */
[----:B--2---:R-:W-:Y:S05]  /*9fb0*/  @!P0 NANOSLEEP.SYNCS 0x989680 ;  /* 0x009896800000895d */ /* 0x004fea0003900000 */
[----:B------:R-:W2:Y:S02]  /*9fc0*/  @!P0 SYNCS.PHASECHK.TRANS64 P0, [R0+URZ+0x2d0], R5 ;  /* 0x0002d005000085a7 */ /* 0x000ea400080010ff */
[----:B--2---:R-:W-:Y:S05]  /*9fd0*/  @!P0 BRA `(.L_x_72) ;  /* 0xfffffffc00f08947 */ /* 0x004fea000383ffff */
[----:B------:R-:W-:Y:S05]  /*9fe0*/  BRA `(.L_x_232) ;  /* 0xffffff9800c07947 */ /* 0x000fea000383ffff */
.L_x_73:
[----:B------:R-:W-:-:S07]  /*9ff0*/  MOV R0, UR5 ;  /* 0x0000000500007c02 */ /* 0x000fce0008000f00 */
.L_x_233:
[----:B-1----:R1:W2:Y:S02]  /*a000*/  SYNCS.PHASECHK.TRANS64.TRYWAIT P0, [R0+URZ+0x280], R5 ;  /* 0x00028005000075a7 */ /* 0x0022a400080011ff */
[----:B--2---:R-:W-:Y:S05]  /*a010*/  @!P0 NANOSLEEP.SYNCS 0x989680 ;  /* 0x009896800000895d */ /* 0x004fea0003900000 */
[----:B------:R-:W2:Y:S02]  /*a020*/  @!P0 SYNCS.PHASECHK.TRANS64 P0, [R0+URZ+0x280], R5 ;  /* 0x00028005000085a7 */ /* 0x000ea400080010ff */
[----:B--2---:R-:W-:Y:S05]  /*a030*/  @!P0 BRA `(.L_x_233) ;  /* 0xfffffffc00f08947 */ /* 0x004fea000383ffff */
[----:B------:R-:W-:Y:S05]  /*a040*/  BRA `(.L_x_234) ;  /* 0xffffff9800d07947 */ /* 0x000fea000383ffff */
.L_x_74:
[----:B-1----:R1:W2:Y:S02]  /*a050*/  SYNCS.PHASECHK.TRANS64.TRYWAIT P1, [R0+URZ+0x270], R5 ;  /* 0x00027005000075a7 */ /* 0x0022a400080211ff */
[----:B--2---:R-:W-:Y:S05]  /*a060*/  @!P1 NANOSLEEP.SYNCS 0x989680 ;  /* 0x009896800000995d */ /* 0x004fea0003900000 */
[----:B------:R-:W2:Y:S02]  /*a070*/  @!P1 SYNCS.PHASECHK.TRANS64 P1, [R0+URZ+0x270], R5 ;  /* 0x00027005000095a7 */ /* 0x000ea400080210ff */
[----:B--2---:R-:W-:Y:S05]  /*a080*/  @!P1 BRA `(.L_x_74) ;  /* 0xfffffffc00f09947 */ /* 0x004fea000383ffff */
[----:B------:R-:W-:Y:S05]  /*a090*/  BRA `(.L_x_235) ;  /* 0xffffff9c00007947 */ /* 0x000fea000383ffff */
.L_x_77:
[----:B------:R-:W-:-:S07]  /*a0a0*/  MOV R0, UR5 ;  /* 0x0000000500007c02 */ /* 0x000fce0008000f00 */
.L_x_236:
[----:B-1----:R1:W2:Y:S02]  /*a0b0*/  SYNCS.PHASECHK.TRANS64.TRYWAIT P0, [R0+URZ+0x280], R3 ;  /* 0x00028003000075a7 */ /* 0x0022a400080011ff */
[----:B--2---:R-:W-:Y:S05]  /*a0c0*/  @!P0 NANOSLEEP.SYNCS 0x989680 ;  /* 0x009896800000895d */ /* 0x004fea0003900000 */
[----:B------:R-:W2:Y:S02]  /*a0d0*/  @!P0 SYNCS.PHASECHK.TRANS64 P0, [R0+URZ+0x280], R3 ;  /* 0x00028003000085a7 */ /* 0x000ea400080010ff */
[----:B--2---:R-:W-:Y:S05]  /*a0e0*/  @!P0 BRA `(.L_x_236) ;  /* 0xfffffffc00f08947 */ /* 0x004fea000383ffff */
[----:B------:R-:W-:Y:S05]  /*a0f0*/  BRA `(.L_x_76) ;  /* 0xffffff9c00547947 */ /* 0x000fea000383ffff */
.L_x_84:
[----:B-1----:R1:W2:Y:S02]  /*a100*/  SYNCS.PHASECHK.TRANS64.TRYWAIT P1, [R0+URZ+0x270], R5 ;  /* 0x00027005000075a7 */ /* 0x0022a400080211ff */
[----:B--2---:R-:W-:Y:S05]  /*a110*/  @!P1 NANOSLEEP.SYNCS 0x989680 ;  /* 0x009896800000995d */ /* 0x004fea0003900000 */
[----:B------:R-:W2:Y:S02]  /*a120*/  @!P1 SYNCS.PHASECHK.TRANS64 P1, [R0+URZ+0x270], R5 ;  /* 0x00027005000095a7 */ /* 0x000ea400080210ff */
[----:B--2---:R-:W-:Y:S05]  /*a130*/  @!P1 BRA `(.L_x_84) ;  /* 0xfffffffc00f09947 */ /* 0x004fea000383ffff */
[----:B------:R-:W-:Y:S05]  /*a140*/  BRA `(.L_x_237) ;  /* 0xffffffa000ac7947 */ /* 0x000fea000383ffff */
.L_x_85:
[----:B------:R-:W-:-:S07]  /*a150*/  MOV R3, UR9 ;  /* 0x0000000900037c02 */ /* 0x000fce0008000f00 */
.L_x_238:
[----:B-1----:R1:W2:Y:S02]  /*a160*/  SYNCS.PHASECHK.TRANS64.TRYWAIT P0, [R3+URZ+0x2b0], R0 ;  /* 0x0002b000030075a7 */ /* 0x0022a400080011ff */
[----:B--2---:R-:W-:Y:S05]  /*a170*/  @!P0 NANOSLEEP.SYNCS 0x989680 ;  /* 0x009896800000895d */ /* 0x004fea0003900000 */
[----:B------:R-:W2:Y:S02]  /*a180*/  @!P0 SYNCS.PHASECHK.TRANS64 P0, [R3+URZ+0x2b0], R0 ;  /* 0x0002b000030085a7 */ /* 0x000ea400080010ff */
[----:B--2---:R-:W-:Y:S05]  /*a190*/  @!P0 BRA `(.L_x_238) ;  /* 0xfffffffc00f08947 */ /* 0x004fea000383ffff */
[----:B------:R-:W-:Y:S05]  /*a1a0*/  BRA `(.L_x_239) ;  /* 0xffffffa000e07947 */ /* 0x000fea000383ffff */
.L_x_88:
[----:B------:R-:W-:Y:S07]  /*a1b0*/  MOV R0, UR7 ;  /* 0x0000000700007c02 */ /* 0x000fee0008000f00 */
.L_x_240:
[----:B-1----:R1:W2:Y:S02]  /*a1c0*/  SYNCS.PHASECHK.TRANS64.TRYWAIT P0, [R0+URZ], R3 ;  /* 0x00000003000075a7 */ /* 0x0022a400080011ff */
[----:B--2---:R-:W-:Y:S05]  /*a1d0*/  @!P0 NANOSLEEP.SYNCS 0x989680 ;  /* 0x009896800000895d */ /* 0x004fea0003900000 */
[----:B------:R-:W2:Y:S02]  /*a1e0*/  @!P0 SYNCS.PHASECHK.TRANS64 P0, [R0+URZ], R3 ;  /* 0x00000003000085a7 */ /* 0x000ea400080010ff */
[----:B--2---:R-:W-:Y:S05]  /*a1f0*/  @!P0 BRA `(.L_x_240) ;  /* 0xfffffffc00f08947 */ /* 0x004fea000383ffff */
[----:B------:R-:W-:Y:S05]  /*a200*/  BRA `(.L_x_87) ;  /* 0xffffffa400187947 */ /* 0x000fea000383ffff */
.L_x_91:
[----:B------:R-:W-:-:S07]  /*a210*/  MOV R0, UR5 ;  /* 0x0000000500007c02 */ /* 0x000fce0008000f00 */
.L_x_241:
[----:B--2---:R2:W3:Y:S02]  /*a220*/  SYNCS.PHASECHK.TRANS64.TRYWAIT P0, [R0+URZ], R3 ;  /* 0x00000003000075a7 */ /* 0x0044e400080011ff */
[----:B---3--:R-:W-:Y:S05]  /*a230*/  @!P0 NANOSLEEP.SYNCS 0x989680 ;  /* 0x009896800000895d */ /* 0x008fea0003900000 */
[----:B------:R-:W3:Y:S02]  /*a240*/  @!P0 SYNCS.PHASECHK.TRANS64 P0, [R0+URZ], R3 ;  /* 0x00000003000085a7 */ /* 0x000ee400080010ff */
[----:B---3--:R-:W-:Y:S05]  /*a250*/  @!P0 BRA `(.L_x_241) ;  /* 0xfffffffc00f08947 */ /* 0x008fea000383ffff */
[----:B------:R-:W-:Y:S05]  /*a260*/  BRA `(.L_x_242) ;  /* 0xffffffa400b87947 */ /* 0x000fea000383ffff */
.L_x_92:
[----:B------:R-:W-:-:S07]  /*a270*/  MOV R0, UR5 ;  /* 0x0000000500007c02 */ /* 0x000fce0008000f00 */
.L_x_243:
[----:B--2---:R2:W3:Y:S02]  /*a280*/  SYNCS.PHASECHK.TRANS64.TRYWAIT P0, [R0+URZ], R3 ;  /* 0x00000003000075a7 */ /* 0x0044e400080011ff */
[----:B---3--:R-:W-:Y:S05]  /*a290*/  @!P0 NANOSLEEP.SYNCS 0x989680 ;  /* 0x009896800000895d */ /* 0x008fea0003900000 */
[----:B------:R-:W3:Y:S02]  /*a2a0*/  @!P0 SYNCS.PHASECHK.TRANS64 P0, [R0+URZ], R3 ;  /* 0x00000003000085a7 */ /* 0x000ee400080010ff */
[----:B---3--:R-:W-:Y:S05]  /*a2b0*/  @!P0 BRA `(.L_x_243) ;  /* 0xfffffffc00f08947 */ /* 0x008fea000383ffff */
[----:B------:R-:W-:Y:S05]  /*a2c0*/  BRA `(.L_x_244) ;  /* 0xffffffa400c47947 */ /* 0x000fea000383ffff */
.L_x_93:
[----:B------:R-:W-:-:S07]  /*a2d0*/  MOV R0, UR5 ;  /* 0x0000000500007c02 */ /* 0x000fce0008000f00 */
.L_x_245:
[----:B--2---:R2:W3:Y:S02]  /*a2e0*/  SYNCS.PHASECHK.TRANS64.TRYWAIT P0, [R0+URZ], R3 ;  /* 0x00000003000075a7 */ /* 0x0044e400080011ff */
[----:B---3--:R-:W-:Y:S05]  /*a2f0*/  @!P0 NANOSLEEP.SYNCS 0x989680 ;  /* 0x009896800000895d */ /* 0x008fea0003900000 */
[----:B------:R-:W3:Y:S02]  /*a300*/  @!P0 SYNCS.PHASECHK.TRANS64 P0, [R0+URZ], R3 ;  /* 0x00000003000085a7 */ /* 0x000ee400080010ff */
[----:B---3--:R-:W-:Y:S05]  /*a310*/  @!P0 BRA `(.L_x_245) ;  /* 0xfffffffc00f08947 */ /* 0x008fea000383ffff */
[----:B------:R-:W-:Y:S05]  /*a320*/  BRA `(.L_x_246) ;  /* 0xffffffa400d07947 */ /* 0x000fea000383ffff */
.L_x_94:
[----:B------:R-:W-:-:S07]  /*a330*/  MOV R0, UR7 ;  /* 0x0000000700007c02 */ /* 0x000fce0008000f00 */
.L_x_247:
[----:B--2---:R2:W3:Y:S02]  /*a340*/  SYNCS.PHASECHK.TRANS64.TRYWAIT P0, [R0+URZ], R3 ;  /* 0x00000003000075a7 */ /* 0x0044e400080011ff */
[----:B---3--:R-:W-:Y:S05]  /*a350*/  @!P0 NANOSLEEP.SYNCS 0x989680 ;  /* 0x009896800000895d */ /* 0x008fea0003900000 */
[----:B------:R-:W3:Y:S02]  /*a360*/  @!P0 SYNCS.PHASECHK.TRANS64 P0, [R0+URZ], R3 ;  /* 0x00000003000085a7 */ /* 0x000ee400080010ff */
[----:B---3--:R-:W-:Y:S05]  /*a370*/  @!P0 BRA `(.L_x_247) ;  /* 0xfffffffc00f08947 */ /* 0x008fea000383ffff */
[----:B------:R-:W-:Y:S05]  /*a380*/  BRA `(.L_x_248) ;  /* 0xffffffa400dc7947 */ /* 0x000fea000383ffff */
.L_x_99:
[----:B--2---:R2:W3:Y:S02]  /*a390*/  SYNCS.PHASECHK.TRANS64.TRYWAIT P0, [R0+URZ+0x270], R3 ;  /* 0x00027003000075a7 */ /* 0x0044e400080011ff */
[----:B---3--:R-:W-:Y:S05]  /*a3a0*/  @!P0 NANOSLEEP.SYNCS 0x989680 ;  /* 0x009896800000895d */ /* 0x008fea0003900000 */
[----:B------:R-:W3:Y:S02]  /*a3b0*/  @!P0 SYNCS.PHASECHK.TRANS64 P0, [R0+URZ+0x270], R3 ;  /* 0x00027003000085a7 */ /* 0x000ee400080010ff */
[----:B---3--:R-:W-:Y:S05]  /*a3c0*/  @!P0 BRA `(.L_x_99) ;  /* 0xfffffffc00f08947 */ /* 0x008fea000383ffff */
[----:B------:R-:W-:Y:S05]  /*a3d0*/  BRA `(.L_x_249) ;  /* 0xffffffa800e87947 */ /* 0x000fea000383ffff */
.L_x_102:
[----:B------:R-:W-:Y:S07]  /*a3e0*/  MOV R0, UR7 ;  /* 0x0000000700007c02 */ /* 0x000fee0008000f00 */
.L_x_250:
[----:B--2---:R2:W3:Y:S02]  /*a3f0*/  SYNCS.PHASECHK.TRANS64.TRYWAIT P0, [R0+URZ+0x268], R3 ;  /* 0x00026803000075a7 */ /* 0x0044e400080011ff */
[----:B---3--:R-:W-:Y:S05]  /*a400*/  @!P0 NANOSLEEP.SYNCS 0x989680 ;  /* 0x009896800000895d */ /* 0x008fea0003900000 */
[----:B------:R-:W3:Y:S02]  /*a410*/  @!P0 SYNCS.PHASECHK.TRANS64 P0, [R0+URZ+0x268], R3 ;  /* 0x00026803000085a7 */ /* 0x000ee400080010ff */
[----:B---3--:R-:W-:Y:S05]  /*a420*/  @!P0 BRA `(.L_x_250) ;  /* 0xfffffffc00f08947 */ /* 0x008fea000383ffff */
[----:B------:R-:W-:Y:S05]  /*a430*/  BRA `(.L_x_101) ;  /* 0xffffffac00c87947 */ /* 0x000fea000383ffff */
.L_x_105:
[----:B------:R-:W-:Y:S07]  /*a440*/  MOV R3, UR7 ;  /* 0x0000000700037c02 */ /* 0x000fee0008000f00 */
.L_x_251:
[----:B-1----:R1:W2:Y:S02]  /*a450*/  SYNCS.PHASECHK.TRANS64.TRYWAIT P0, [R3+URZ+0x240], R12 ;  /* 0x0002400c030075a7 */ /* 0x0022a400080011ff */
[----:B--2---:R-:W-:Y:S05]  /*a460*/  @!P0 NANOSLEEP.SYNCS 0x989680 ;  /* 0x009896800000895d */ /* 0x004fea0003900000 */
[----:B------:R-:W2:Y:S02]  /*a470*/  @!P0 SYNCS.PHASECHK.TRANS64 P0, [R3+URZ+0x240], R12 ;  /* 0x0002400c030085a7 */ /* 0x000ea400080010ff */
[----:B--2---:R-:W-:Y:S05]  /*a480*/  @!P0 BRA `(.L_x_251) ;  /* 0xfffffffc00f08947 */ /* 0x004fea000383ffff */
[----:B------:R-:W-:Y:S05]  /*a490*/  BRA `(.L_x_252) ;  /* 0xffffffb000407947 */ /* 0x000fea000383ffff */
.L_x_106:
[----:B-1----:R-:W-:Y:S07]  /*a4a0*/  MOV R3, UR7 ;  /* 0x0000000700037c02 */ /* 0x002fee0008000f00 */
.L_x_253:
[----:B-1----:R1:W2:Y:S02]  /*a4b0*/  SYNCS.PHASECHK.TRANS64.TRYWAIT P0, [R3+URZ+0x248], R12 ;  /* 0x0002480c030075a7 */ /* 0x0022a400080011ff */
[----:B--2---:R-:W-:Y:S05]  /*a4c0*/  @!P0 NANOSLEEP.SYNCS 0x989680 ;  /* 0x009896800000895d */ /* 0x004fea0003900000 */
[----:B------:R-:W2:Y:S02]  /*a4d0*/  @!P0 SYNCS.PHASECHK.TRANS64 P0, [R3+URZ+0x248], R12 ;  /* 0x0002480c030085a7 */ /* 0x000ea400080010ff */
[----:B--2---:R-:W-:Y:S05]  /*a4e0*/  @!P0 BRA `(.L_x_253) ;  /* 0xfffffffc00f08947 */ /* 0x004fea000383ffff */
[----:B------:R-:W-:Y:S05]  /*a4f0*/  BRA `(.L_x_254) ;  /* 0xffffffb0007c7947 */ /* 0x000fea000383ffff */
.L_x_107:
[----:B-1----:R-:W-:Y:S07]  /*a500*/  MOV R3, UR7 ;  /* 0x0000000700037c02 */ /* 0x002fee0008000f00 */
.L_x_255:
[----:B-1----:R1:W2:Y:S02]  /*a510*/  SYNCS.PHASECHK.TRANS64.TRYWAIT P0, [R3+URZ+0x250], R12 ;  /* 0x0002500c030075a7 */ /* 0x0022a400080011ff */
[----:B--2---:R-:W-:Y:S05]  /*a520*/  @!P0 NANOSLEEP.SYNCS 0x989680 ;  /* 0x009896800000895d */ /* 0x004fea0003900000 */
[----:B------:R-:W2:Y:S02]  /*a530*/  @!P0 SYNCS.PHASECHK.TRANS64 P0, [R3+URZ+0x250], R12 ;  /* 0x0002500c030085a7 */ /* 0x000ea400080010ff */
[----:B--2---:R-:W-:Y:S05]  /*a540*/  @!P0 BRA `(.L_x_255) ;  /* 0xfffffffc00f08947 */ /* 0x004fea000383ffff */
[----:B------:R-:W-:Y:S05]  /*a550*/  BRA `(.L_x_256) ;  /* 0xffffffb000c47947 */ /* 0x000fea000383ffff */
.L_x_108:
[----:B------:R-:W-:Y:S07]  /*a560*/  MOV R3, UR7 ;  /* 0x0000000700037c02 */ /* 0x000fee0008000f00 */
.L_x_257:
[----:B-1----:R1:W2:Y:S02]  /*a570*/  SYNCS.PHASECHK.TRANS64.TRYWAIT P0, [R3+URZ+0x258], R12 ;  /* 0x0002580c030075a7 */ /* 0x0022a400080011ff */
[----:B--2---:R-:W-:Y:S05]  /*a580*/  @!P0 NANOSLEEP.SYNCS 0x989680 ;  /* 0x009896800000895d */ /* 0x004fea0003900000 */
[----:B------:R-:W2:Y:S02]  /*a590*/  @!P0 SYNCS.PHASECHK.TRANS64 P0, [R3+URZ+0x258], R12 ;  /* 0x0002580c030085a7 */ /* 0x000ea400080010ff */
[----:B--2---:R-:W-:Y:S05]  /*a5a0*/  @!P0 BRA `(.L_x_257) ;  /* 0xfffffffc00f08947 */ /* 0x004fea000383ffff */
[----:B------:R-:W-:Y:S05]  /*a5b0*/  BRA `(.L_x_258) ;  /* 0xffffffb4004c7947 */ /* 0x000fea000383ffff */
.L_x_110:
[----:B------:R-:W-:-:S07]  /*a5c0*/  MOV R0, UR7 ;  /* 0x0000000700007c02 */ /* 0x000fce0008000f00 */
.L_x_259:
[----:B-1----:R1:W3:Y:S02]  /*a5d0*/  SYNCS.PHASECHK.TRANS64.TRYWAIT P0, [R0+URZ+0x240], R3 ;  /* 0x00024003000075a7 */ /* 0x0022e400080011ff */
[----:B---3--:R-:W-:Y:S05]  /*a5e0*/  @!P0 NANOSLEEP.SYNCS 0x989680 ;  /* 0x009896800000895d */ /* 0x008fea0003900000 */
[----:B------:R-:W3:Y:S02]  /*a5f0*/  @!P0 SYNCS.PHASECHK.TRANS64 P0, [R0+URZ+0x240], R3 ;  /* 0x00024003000085a7 */ /* 0x000ee400080010ff */
[----:B---3--:R-:W-:Y:S05]  /*a600*/  @!P0 BRA `(.L_x_259) ;  /* 0xfffffffc00f08947 */ /* 0x008fea000383ffff */
[----:B------:R-:W-:Y:S05]  /*a610*/  BRA `(.L_x_260) ;  /* 0xffffffb400bc7947 */ /* 0x000fea000383ffff */
.L_x_111:
[----:B-1----:R-:W-:-:S07]  /*a620*/  MOV R0, UR7 ;  /* 0x0000000700007c02 */ /* 0x002fce0008000f00 */
.L_x_261:
[----:B-1----:R1:W3:Y:S02]  /*a630*/  SYNCS.PHASECHK.TRANS64.TRYWAIT P0, [R0+URZ+0x248], R3 ;  /* 0x00024803000075a7 */ /* 0x0022e400080011ff */
[----:B---3--:R-:W-:Y:S05]  /*a640*/  @!P0 NANOSLEEP.SYNCS 0x989680 ;  /* 0x009896800000895d */ /* 0x008fea0003900000 */
[----:B------:R-:W3:Y:S02]  /*a650*/  @!P0 SYNCS.PHASECHK.TRANS64 P0, [R0+URZ+0x248], R3 ;  /* 0x00024803000085a7 */ /* 0x000ee400080010ff */
[----:B---3--:R-:W-:Y:S05]  /*a660*/  @!P0 BRA `(.L_x_261) ;  /* 0xfffffffc00f08947 */ /* 0x008fea000383ffff */
[----:B------:R-:W-:Y:S05]  /*a670*/  BRA `(.L_x_262) ;  /* 0xffffffb400ac7947 */ /* 0x000fea000383ffff */
.L_x_112:
[----:B-1----:R-:W-:-:S07]  /*a680*/  MOV R0, UR7 ;  /* 0x0000000700007c02 */ /* 0x002fce0008000f00 */
.L_x_263:
[----:B-1----:R1:W3:Y:S02]  /*a690*/  SYNCS.PHASECHK.TRANS64.TRYWAIT P0, [R0+URZ+0x250], R3 ;  /* 0x00025003000075a7 */ /* 0x0022e400080011ff */
[----:B---3--:R-:W-:Y:S05]  /*a6a0*/  @!P0 NANOSLEEP.SYNCS 0x989680 ;  /* 0x009896800000895d */ /* 0x008fea0003900000 */
[----:B------:R-:W3:Y:S02]  /*a6b0*/  @!P0 SYNCS.PHASECHK.TRANS64 P0, [R0+URZ+0x250], R3 ;  /* 0x00025003000085a7 */ /* 0x000ee400080010ff */
[----:B---3--:R-:W-:Y:S05]  /*a6c0*/  @!P0 BRA `(.L_x_263) ;  /* 0xfffffffc00f08947 */ /* 0x008fea000383ffff */
[----:B------:R-:W-:Y:S05]  /*a6d0*/  BRA `(.L_x_264) ;  /* 0xffffffb4009c7947 */ /* 0x000fea000383ffff */
.L_x_114:
[----:B--2---:R2:W4:Y:S02]  /*a6e0*/  SYNCS.PHASECHK.TRANS64.TRYWAIT P0, [R0+URZ+0x270], R3 ;  /* 0x00027003000075a7 */ /* 0x00452400080011ff */
[----:B----4-:R-:W-:Y:S05]  /*a6f0*/  @!P0 NANOSLEEP.SYNCS 0x989680 ;  /* 0x009896800000895d */ /* 0x010fea0003900000 */
[----:B------:R-:W4:Y:S02]  /*a700*/  @!P0 SYNCS.PHASECHK.TRANS64 P0, [R0+URZ+0x270], R3 ;  /* 0x00027003000085a7 */ /* 0x000f2400080010ff */
[----:B----4-:R-:W-:Y:S05]  /*a710*/  @!P0 BRA `(.L_x_114) ;  /* 0xfffffffc00f08947 */ /* 0x010fea000383ffff */
[----:B------:R-:W-:Y:S05]  /*a720*/  BRA `(.L_x_265) ;  /* 0xffffffb800707947 */ /* 0x000fea000383ffff */
.L_x_125:
[----:B-1----:R-:W-:Y:S04]  /*a730*/  MOV R2, UR48 ;  /* 0x0000003000027c02 */ /* 0x002fe80008000f00 */
[----:B------:R1:W3:Y:S03]  /*a740*/  SYNCS.PHASECHK.TRANS64.TRYWAIT P1, [R2+URZ+0x220], R3 ;  /* 0x00022003020075a7 */ /* 0x0002e600080211ff */
[----:B---3--:R-:W-:Y:S05]  /*a750*/  @!P1 NANOSLEEP.SYNCS 0x989680 ;  /* 0x009896800000995d */ /* 0x008fea0003900000 */
[----:B------:R-:W3:Y:S02]  /*a760*/  @!P1 SYNCS.PHASECHK.TRANS64 P1, [R2+URZ+0x220], R3 ;  /* 0x00022003020095a7 */ /* 0x000ee400080210ff */
[----:B---3--:R-:W-:Y:S05]  /*a770*/  @!P1 BRA `(.L_x_125) ;  /* 0xfffffffc00ec9947 */ /* 0x008fea000383ffff */
[----:B------:R-:W-:Y:S05]  /*a780*/  BRA `(.L_x_124) ;  /* 0xffffffc4007c7947 */ /* 0x000fea000383ffff */
.L_x_127:
[----:B-1----:R1:W4:Y:S02]  /*a790*/  SYNCS.PHASECHK.TRANS64.TRYWAIT P0, [R79+URZ+0x290], R0 ;  /* 0x000290004f0075a7 */ /* 0x00232400080011ff */
[----:B----4-:R-:W-:Y:S05]  /*a7a0*/  @!P0 NANOSLEEP.SYNCS 0x989680 ;  /* 0x009896800000895d */ /* 0x010fea0003900000 */
[----:B------:R-:W4:Y:S02]  /*a7b0*/  @!P0 SYNCS.PHASECHK.TRANS64 P0, [R79+URZ+0x290], R0 ;  /* 0x000290004f0085a7 */ /* 0x000f2400080010ff */
[----:B----4-:R-:W-:Y:S05]  /*a7c0*/  @!P0 BRA `(.L_x_127) ;  /* 0xfffffffc00f08947 */ /* 0x010fea000383ffff */
[----:B------:R-:W-:Y:S05]  /*a7d0*/  BRA `(.L_x_126) ;  /* 0xffffffc400a07947 */ /* 0x000fea000383ffff */
.L_x_136:
[----:B--2---:R2:W4:Y:S02]  /*a7e0*/  SYNCS.PHASECHK.TRANS64.TRYWAIT P0, [R3+URZ+0x220], R0 ;  /* 0x00022000030075a7 */ /* 0x00452400080011ff */
[----:B----4-:R-:W-:Y:S05]  /*a7f0*/  @!P0 NANOSLEEP.SYNCS 0x989680 ;  /* 0x009896800000895d */ /* 0x010fea0003900000 */
[----:B------:R-:W4:Y:S02]  /*a800*/  @!P0 SYNCS.PHASECHK.TRANS64 P0, [R3+URZ+0x220], R0 ;  /* 0x00022000030085a7 */ /* 0x000f2400080010ff */
[----:B----4-:R-:W-:Y:S05]  /*a810*/  @!P0 BRA `(.L_x_136) ;  /* 0xfffffffc00f08947 */ /* 0x010fea000383ffff */
[----:B------:R-:W-:Y:S05]  /*a820*/  BRA `(.L_x_135) ;  /* 0xffffffcc008c7947 */ /* 0x000fea000383ffff */
.L_x_144:
[----:B--2---:R2:W4:Y:S02]  /*a830*/  SYNCS.PHASECHK.TRANS64.TRYWAIT P0, [R83+URZ+0x220], R4 ;  /* 0x00022004530075a7 */ /* 0x00452400080011ff */
[----:B----4-:R-:W-:Y:S05]  /*a840*/  @!P0 NANOSLEEP.SYNCS 0x989680 ;  /* 0x009896800000895d */ /* 0x010fea0003900000 */
[----:B------:R-:W4:Y:S02]  /*a850*/  @!P0 SYNCS.PHASECHK.TRANS64 P0, [R83+URZ+0x220], R4 ;  /* 0x00022004530085a7 */ /* 0x000f2400080010ff */
[----:B----4-:R-:W-:Y:S05]  /*a860*/  @!P0 BRA `(.L_x_144) ;  /* 0xfffffffc00f08947 */ /* 0x010fea000383ffff */
[----:B------:R-:W-:Y:S05]  /*a870*/  BRA `(.L_x_143) ;  /* 0xffffffd400987947 */ /* 0x000fea000383ffff */
.L_x_152:
[----:B--2---:R2:W4:Y:S02]  /*a880*/  SYNCS.PHASECHK.TRANS64.TRYWAIT P0, [R88+URZ+0x220], R3 ;  /* 0x00022003580075a7 */ /* 0x00452400080011ff */
[----:B----4-:R-:W-:Y:S05]  /*a890*/  @!P0 NANOSLEEP.SYNCS 0x989680 ;  /* 0x009896800000895d */ /* 0x010fea0003900000 */
[----:B------:R-:W4:Y:S02]  /*a8a0*/  @!P0 SYNCS.PHASECHK.TRANS64 P0, [R88+URZ+0x220], R3 ;  /* 0x00022003580085a7 */ /* 0x000f2400080010ff */
[----:B----4-:R-:W-:Y:S05]  /*a8b0*/  @!P0 BRA `(.L_x_152) ;  /* 0xfffffffc00f08947 */ /* 0x010fea000383ffff */
[----:B------:R-:W-:Y:S05]  /*a8c0*/  BRA `(.L_x_151) ;  /* 0xffffffdc00a47947 */ /* 0x000fea000383ffff */
        .weak           $__internal_0_$__cuda_sm10x_tcgen05_guardrail_trap_col_being_dealloced_not_returned_by_alloc
        .type           $__internal_0_$__cuda_sm10x_tcgen05_guardrail_trap_col_being_dealloced_not_returned_by_alloc,@function
        .size           $__internal_0_$__cuda_sm10x_tcgen05_guardrail_trap_col_being_dealloced_not_returned_by_alloc,($__internal_1_$__cuda_sm10x_tcgen05_guardrail_trap_phase_invalid_during_alloc - $__internal_0_$__cuda_sm10x_tcgen05_guardrail_trap_col_being_dealloced_not_returned_by_alloc)
$__internal_0_$__cuda_sm10x_tcgen05_guardrail_trap_col_being_dealloced_not_returned_by_alloc:
[----:B------:R-:W-:Y:S05]  /*a8d0*/  BPT.TRAP 0x1 ;  /* 0x000000040000795c */ /* 0x000fea0000300000 */
[----:B------:R-:W-:-:S04]  /*a8e0*/  HFMA2 R3, -RZ, RZ, 0, 0 ;  /* 0x00000000ff037431 */ /* 0x000fc800000001ff */
[----:B------:R-:W-:Y:S05]  /*a8f0*/  RET.REL.NODEC R2 `(_ZN7cutlass13device_kernelINS_4gemm6kernel13GemmUniversalIN4cute5tupleIJiiiiEEENS1_10collective13CollectiveMmaINS1_35MainloopSm100TmaUmmaWarpSpecializedILi34ELi2ELi4ENS5_IJNS4_1CILi1EEESB_SB_EEEEENS5_IJNSA_ILi64EEENSA_ILi128EEENSA_ILi16EEEEEENS_6half_tENS5_IJlSB_lEEESI_SJ_NS4_8TiledMMAINS4_8MMA_AtomIJNS4_20SM100_MMA_F16BF16_SSISI_SI_fLi64ELi128ELNS4_4UMMA5MajorE0ELSO_0ELNSN_7ScaleInE0ELSP_0EEEEEENS4_6LayoutISC_NS5_IJNSA_ILi0EEEST_ST_EEEEENS5_IJNS4_10UnderscoreESW_SW_EEEEENS4_13SM90_TMA_LOADENS4_14ComposedLayoutINS4_7SwizzleILi1ELi4ELi3EEENS4_18smem_ptr_flag_bitsILi16EEENSS_INS5_IJNSA_ILi8EEESG_EEENS5_IJSG_SB_EEEEEEEvNS4_8identityESZ_S19_vS1A_EENS_8epilogue10collective18CollectiveEpilogueINS1C_23Sm100TmaWarpSpecializedILi4ELi2ELi16ELb1ELb0EEEJSH_NS5_IJNSS_ISE_SB_EENSS_INSA_ILi32EEESB_EEEEESI_SJ_SI_SJ_NS1C_6fusion15FusionCallbacksIS1G_NS1L_17LinearCombinationISI_fSI_fLNS_15FloatRoundStyleE2EEESH_S1K_JEEENS4_5SM1004TMEM4LOAD26SM100_TMEM_LOAD_16dp256b4xESZ_NS10_INS11_ILi2ELi4ELi3EEES14_NSS_INS5_IJS15_S1I_EEENS5_IJS1I_SB_EEEEEEENS4_17SM75_U32x4_LDSM_NENS4_14SM90_TMA_STOREES1Z_NS4_17SM90_U32x4_STSM_NENS4_39AutoVectorizingCopyWithAssumedAlignmentILi128EEEEEEvvEEEEvNT_6ParamsE) ;  /* 0xffffff5402c07950 */ /* 0x000fea0003c3ffff */
        .weak           $__internal_1_$__cuda_sm10x_tcgen05_guardrail_trap_phase_invalid_during_alloc
        .type           $__internal_1_$__cuda_sm10x_tcgen05_guardrail_trap_phase_invalid_during_alloc,@function
        .size           $__internal_1_$__cuda_sm10x_tcgen05_guardrail_trap_phase_invalid_during_alloc,($__internal_2_$__cuda_sm10x_tcgen05_guardrail_trap_unallocated_columns_being_dealloced - $__internal_1_$__cuda_sm10x_tcgen05_guardrail_trap_phase_invalid_during_alloc)
$__internal_1_$__cuda_sm10x_tcgen05_guardrail_trap_phase_invalid_during_alloc:
[----:B------:R-:W-:Y:S05]  /*a900*/  BPT.TRAP 0x1 ;  /* 0x000000040000795c */ /* 0x000fea0000300000 */
[----:B------:R-:W-:-:S04]  /*a910*/  MOV R3, 0x0 ;  /* 0x0000000000037802 */ /* 0x000fc80000000f00 */
[----:B------:R-:W-:Y:S05]  /*a920*/  RET.REL.NODEC R2 `(_ZN7cutlass13device_kernelINS_4gemm6kernel13GemmUniversalIN4cute5tupleIJiiiiEEENS1_10collective13CollectiveMmaINS1_35MainloopSm100TmaUmmaWarpSpecializedILi34ELi2ELi4ENS5_IJNS4_1CILi1EEESB_SB_EEEEENS5_IJNSA_ILi64EEENSA_ILi128EEENSA_ILi16EEEEEENS_6half_tENS5_IJlSB_lEEESI_SJ_NS4_8TiledMMAINS4_8MMA_AtomIJNS4_20SM100_MMA_F16BF16_SSISI_SI_fLi64ELi128ELNS4_4UMMA5MajorE0ELSO_0ELNSN_7ScaleInE0ELSP_0EEEEEENS4_6LayoutISC_NS5_IJNSA_ILi0EEEST_ST_EEEEENS5_IJNS4_10UnderscoreESW_SW_EEEEENS4_13SM90_TMA_LOADENS4_14ComposedLayoutINS4_7SwizzleILi1ELi4ELi3EEENS4_18smem_ptr_flag_bitsILi16EEENSS_INS5_IJNSA_ILi8EEESG_EEENS5_IJSG_SB_EEEEEEEvNS4_8identityESZ_S19_vS1A_EENS_8epilogue10collective18CollectiveEpilogueINS1C_23Sm100TmaWarpSpecializedILi4ELi2ELi16ELb1ELb0EEEJSH_NS5_IJNSS_ISE_SB_EENSS_INSA_ILi32EEESB_EEEEESI_SJ_SI_SJ_NS1C_6fusion15FusionCallbacksIS1G_NS1L_17LinearCombinationISI_fSI_fLNS_15FloatRoundStyleE2EEESH_S1K_JEEENS4_5SM1004TMEM4LOAD26SM100_TMEM_LOAD_16dp256b4xESZ_NS10_INS11_ILi2ELi4ELi3EEES14_NSS_INS5_IJS15_S1I_EEENS5_IJS1I_SB_EEEEEEENS4_17SM75_U32x4_LDSM_NENS4_14SM90_TMA_STOREES1Z_NS4_17SM90_U32x4_STSM_NENS4_39AutoVectorizingCopyWithAssumedAlignmentILi128EEEEEEvvEEEEvNT_6ParamsE) ;  /* 0xffffff5402b47950 */ /* 0x000fea0003c3ffff */
        .weak           $__internal_2_$__cuda_sm10x_tcgen05_guardrail_trap_unallocated_columns_being_dealloced
        .type           $__internal_2_$__cuda_sm10x_tcgen05_guardrail_trap_unallocated_columns_being_dealloced,@function
        .size           $__internal_2_$__cuda_sm10x_tcgen05_guardrail_trap_unallocated_columns_being_dealloced,(.L_x_267 - $__internal_2_$__cuda_sm10x_tcgen05_guardrail_trap_unallocated_columns_being_dealloced)
$__internal_2_$__cuda_sm10x_tcgen05_guardrail_trap_unallocated_columns_being_dealloced:
[----:B------:R-:W-:Y:S05]  /*a930*/  BPT.TRAP 0x1 ;  /* 0x000000040000795c */ /* 0x000fea0000300000 */
[----:B------:R-:W-:-:S04]  /*a940*/  HFMA2 R3, -RZ, RZ, 0, 0 ;  /* 0x00000000ff037431 */ /* 0x000fc800000001ff */
[----:B------:R-:W-:Y:S05]  /*a950*/  RET.REL.NODEC R2 `(_ZN7cutlass13device_kernelINS_4gemm6kernel13GemmUniversalIN4cute5tupleIJiiiiEEENS1_10collective13CollectiveMmaINS1_35MainloopSm100TmaUmmaWarpSpecializedILi34ELi2ELi4ENS5_IJNS4_1CILi1EEESB_SB_EEEEENS5_IJNSA_ILi64EEENSA_ILi128EEENSA_ILi16EEEEEENS_6half_tENS5_IJlSB_lEEESI_SJ_NS4_8TiledMMAINS4_8MMA_AtomIJNS4_20SM100_MMA_F16BF16_SSISI_SI_fLi64ELi128ELNS4_4UMMA5MajorE0ELSO_0ELNSN_7ScaleInE0ELSP_0EEEEEENS4_6LayoutISC_NS5_IJNSA_ILi0EEEST_ST_EEEEENS5_IJNS4_10UnderscoreESW_SW_EEEEENS4_13SM90_TMA_LOADENS4_14ComposedLayoutINS4_7SwizzleILi1ELi4ELi3EEENS4_18smem_ptr_flag_bitsILi16EEENSS_INS5_IJNSA_ILi8EEESG_EEENS5_IJSG_SB_EEEEEEEvNS4_8identityESZ_S19_vS1A_EENS_8epilogue10collective18CollectiveEpilogueINS1C_23Sm100TmaWarpSpecializedILi4ELi2ELi16ELb1ELb0EEEJSH_NS5_IJNSS_ISE_SB_EENSS_INSA_ILi32EEESB_EEEEESI_SJ_SI_SJ_NS1C_6fusion15FusionCallbacksIS1G_NS1L_17LinearCombinationISI_fSI_fLNS_15FloatRoundStyleE2EEESH_S1K_JEEENS4_5SM1004TMEM4LOAD26SM100_TMEM_LOAD_16dp256b4xESZ_NS10_INS11_ILi2ELi4ELi3EEES14_NSS_INS5_IJS15_S1I_EEENS5_IJS1I_SB_EEEEEEENS4_17SM75_U32x4_LDSM_NENS4_14SM90_TMA_STOREES1Z_NS4_17SM90_U32x4_STSM_NENS4_39AutoVectorizingCopyWithAssumedAlignmentILi128EEEEEEvvEEEEvNT_6ParamsE) ;  /* 0xffffff5402a87950 */ /* 0x000fea0003c3ffff */
.L_x_266:
[----:B------:R-:W-:-:S00]  /*a960*/  BRA `(.L_x_266) ;  /* 0xfffffffc00fc7947 */ /* 0x000fc0000383ffff */
[----:B------:R-:W-:-:S00]  /*a970*/  NOP ;  /* 0x0000000000007918 */ /* 0x000fc00000000000 */
        /* <DEDUP_REMOVED lines=8> */
.L_x_267:


//--------------------- .nv.global.init           --------------------------
	.section	.nv.global.init,"aw",@progbits
.nv.global.init:
	.type		$str$27,@object
	.size		$str$27,($str$28 - $str$27)
$str$27:
        /*0000*/ 	.byte	0x28, 0x61, 0x64, 0x64, 0x72, 0x65, 0x73, 0x73, 0x20, 0x26, 0x20, 0x6d, 0x61, 0x73, 0x6b, 0x29
        /*0010*/ 	.byte	0x20, 0x3d, 0x3d, 0x20, 0x30, 0x00
	.type		$str$28,@object
	.size		$str$28,($str$26 - $str$28)
$str$28:
        /*0016*/ 	.byte	0x2f, 0x74, 0x6d, 0x70, 0x2f, 0x63, 0x75, 0x74, 0x6c, 0x61, 0x73, 0x73, 0x5f, 0x73, 0x77, 0x65
        /*0026*/ 	.byte	0x65, 0x70, 0x5f, 0x73, 0x72, 0x63, 0x2f, 0x69, 0x6e, 0x63, 0x6c, 0x75, 0x64, 0x65, 0x2f, 0x63
        /*0036*/ 	.byte	0x75, 0x74, 0x65, 0x2f, 0x70, 0x6f, 0x69, 0x6e, 0x74, 0x65, 0x72, 0x5f, 0x66, 0x6c, 0x61, 0x67
        /*0046*/ 	.byte	0x67, 0x65, 0x64, 0x2e, 0x68, 0x70, 0x70, 0x00
	.type		$str$26,@object
	.size		$str$26,($str$25 - $str$26)
$str$26:
        /*004e*/ 	.byte	0x2f, 0x74, 0x6d, 0x70, 0x2f, 0x63, 0x75, 0x74, 0x6c, 0x61, 0x73, 0x73, 0x5f, 0x73, 0x77, 0x65
        /*005e*/ 	.byte	0x65, 0x70, 0x5f, 0x73, 0x72, 0x63, 0x2f, 0x69, 0x6e, 0x63, 0x6c, 0x75, 0x64, 0x65, 0x2f, 0x63
        /*006e*/ 	.byte	0x75, 0x74, 0x65, 0x2f, 0x61, 0x74, 0x6f, 0x6d, 0x2f, 0x63, 0x6f, 0x70, 0x79, 0x5f, 0x74, 0x72
        /*007e*/ 	.byte	0x61, 0x69, 0x74, 0x73, 0x5f, 0x73, 0x6d, 0x31, 0x30, 0x30, 0x2e, 0x68, 0x70, 0x70, 0x00
	.type		$str$25,@object
	.size		$str$25,(__unnamed_1 - $str$25)
$str$25:
        /*008d*/ 	.byte	0x28, 0x28, 0x75, 0x69, 0x6e, 0x74, 0x33, 0x32, 0x5f, 0x74, 0x28, 0x74, 0x68, 0x72, 0x65, 0x61
        /*009d*/ 	.byte	0x64, 0x49, 0x64, 0x78, 0x2e, 0x78, 0x29, 0x20, 0x2f, 0x20, 0x33, 0x32, 0x29, 0x20, 0x25, 0x20
        /*00ad*/ 	.byte	0x34, 0x29, 0x20, 0x3d, 0x3d, 0x20, 0x28, 0x28, 0x28, 0x74, 0x6d, 0x65, 0x6d, 0x5f, 0x61, 0x64
        /*00bd*/ 	.byte	0x64, 0x72, 0x20, 0x3e, 0x3e, 0x20, 0x31, 0x36, 0x29, 0x20, 0x2f, 0x20, 0x33, 0x32, 0x29, 0x20
        /*00cd*/ 	.byte	0x25, 0x20, 0x34, 0x29, 0x00
	.type		__unnamed_1,@object
	.size		__unnamed_1,(__unnamed_2 - __unnamed_1)
__unnamed_1:
        /*00d2*/ 	.byte	0x61, 0x75, 0x74, 0x6f, 0x20, 0x63, 0x75, 0x74, 0x65, 0x3a, 0x3a, 0x61, 0x73, 0x5f, 0x70, 0x6f
        /* <DEDUP_REMOVED lines=24> */
        /*0262*/ 	.byte	0x3e, 0x3e, 0x3e, 0x5d, 0x00
	.type		__unnamed_2,@object
	.size		__unnamed_2,(.L_2 - __unnamed_2)
__unnamed_2:
        /* <DEDUP_REMOVED lines=46> */
.L_2:


//--------------------- .nv.shared._ZN7cutlass13device_kernelINS_4gemm6kernel13GemmUniversalIN4cute5tupleIJiiiiEEENS1_10collective13CollectiveMmaINS1_35MainloopSm100TmaUmmaWarpSpecializedILi34ELi2ELi4ENS5_IJNS4_1CILi1EEESB_SB_EEEEENS5_IJNSA_ILi64EEENSA_ILi128EEENSA_ILi16EEEEEENS_6half_tENS5_IJlSB_lEEESI_SJ_NS4_8TiledMMAINS4_8MMA_AtomIJNS4_20SM100_MMA_F16BF16_SSISI_SI_fLi64ELi128ELNS4_4UMMA5MajorE0ELSO_0ELNSN_7ScaleInE0ELSP_0EEEEEENS4_6LayoutISC_NS5_IJNSA_ILi0EEEST_ST_EEEEENS5_IJNS4_10UnderscoreESW_SW_EEEEENS4_13SM90_TMA_LOADENS4_14ComposedLayoutINS4_7SwizzleILi1ELi4ELi3EEENS4_18smem_ptr_flag_bitsILi16EEENSS_INS5_IJNSA_ILi8EEESG_EEENS5_IJSG_SB_EEEEEEEvNS4_8identityESZ_S19_vS1A_EENS_8epilogue10collective18CollectiveEpilogueINS1C_23Sm100TmaWarpSpecializedILi4ELi2ELi16ELb1ELb0EEEJSH_NS5_IJNSS_ISE_SB_EENSS_INSA_ILi32EEESB_EEEEESI_SJ_SI_SJ_NS1C_6fusion15FusionCallbacksIS1G_NS1L_17LinearCombinationISI_fSI_fLNS_15FloatRoundStyleE2EEESH_S1K_JEEENS4_5SM1004TMEM4LOAD26SM100_TMEM_LOAD_16dp256b4xESZ_NS10_INS11_ILi2ELi4ELi3EEES14_NSS_INS5_IJS15_S1I_EEENS5_IJS1I_SB_EEEEEEENS4_17SM75_U32x4_LDSM_NENS4_14SM90_TMA_STOREES1Z_NS4_17SM90_U32x4_STSM_NENS4_39AutoVectorizingCopyWithAssumedAlignmentILi128EEEEEEvvEEEEvNT_6ParamsE --------------------------
	.section	.nv.shared._ZN7cutlass13device_kernelINS_4gemm6kernel13GemmUniversalIN4cute5tupleIJiiiiEEENS1_10collective13CollectiveMmaINS1_35MainloopSm100TmaUmmaWarpSpecializedILi34ELi2ELi4ENS5_IJNS4_1CILi1EEESB_SB_EEEEENS5_IJNSA_ILi64EEENSA_ILi128EEENSA_ILi16EEEEEENS_6half_tENS5_IJlSB_lEEESI_SJ_NS4_8TiledMMAINS4_8MMA_AtomIJNS4_20SM100_MMA_F16BF16_SSISI_SI_fLi64ELi128ELNS4_4UMMA5MajorE0ELSO_0ELNSN_7ScaleInE0ELSP_0EEEEEENS4_6LayoutISC_NS5_IJNSA_ILi0EEEST_ST_EEEEENS5_IJNS4_10UnderscoreESW_SW_EEEEENS4_13SM90_TMA_LOADENS4_14ComposedLayoutINS4_7SwizzleILi1ELi4ELi3EEENS4_18smem_ptr_flag_bitsILi16EEENSS_INS5_IJNSA_ILi8EEESG_EEENS5_IJSG_SB_EEEEEEEvNS4_8identityESZ_S19_vS1A_EENS_8epilogue10collective18CollectiveEpilogueINS1C_23Sm100TmaWarpSpecializedILi4ELi2ELi16ELb1ELb0EEEJSH_NS5_IJNSS_ISE_SB_EENSS_INSA_ILi32EEESB_EEEEESI_SJ_SI_SJ_NS1C_6fusion15FusionCallbacksIS1G_NS1L_17LinearCombinationISI_fSI_fLNS_15FloatRoundStyleE2EEESH_S1K_JEEENS4_5SM1004TMEM4LOAD26SM100_TMEM_LOAD_16dp256b4xESZ_NS10_INS11_ILi2ELi4ELi3EEES14_NSS_INS5_IJS15_S1I_EEENS5_IJS1I_SB_EEEEEEENS4_17SM75_U32x4_LDSM_NENS4_14SM90_TMA_STOREES1Z_NS4_17SM90_U32x4_STSM_NENS4_39AutoVectorizingCopyWithAssumedAlignmentILi128EEEEEEvvEEEEvNT_6ParamsE,"aw",@nobits
	.sectionflags	@""
	.align	16
	.zero		1024


//--------------------- .nv.shared.reserved.0     --------------------------
	.section	.nv.shared.reserved.0,"aw",@nobits
	.weak		__nv_reservedSMEM_offset_0_alias
	.size		__nv_reservedSMEM_offset_0_alias, 0, 64
	.other		__nv_reservedSMEM_offset_0_alias,@"STO_CUDA_RESERVED_SHARED STV_DEFAULT"
__nv_reservedSMEM_offset_0_alias:
	.zero		0
.nv.shared.reserved.0:
	.zero		64
	.weak		__nv_reservedSMEM_tcgen05_partition
	.type		__nv_reservedSMEM_tcgen05_partition,@object
	.size		__nv_reservedSMEM_tcgen05_partition,(.L_0 - __nv_reservedSMEM_tcgen05_partition)
__nv_reservedSMEM_tcgen05_partition:
	.zero		32
.L_0:


//--------------------- .nv.global                --------------------------
	.section	.nv.global,"aw",@nobits
.nv.global:
	.type		_ZN40_INTERNAL_a8bebac7_4_k_cu_dcdb134d_204444cute1_E,@object
	.size		_ZN40_INTERNAL_a8bebac7_4_k_cu_dcdb134d_204444cute1_E,(_ZN40_INTERNAL_a8bebac7_4_k_cu_dcdb134d_204444cuda3std3__45__cpo6cbeginE - _ZN40_INTERNAL_a8bebac7_4_k_cu_dcdb134d_204444cute1_E)
_ZN40_INTERNAL_a8bebac7_4_k_cu_dcdb134d_204444cute1_E:
	.zero		1
	.type		_ZN40_INTERNAL_a8bebac7_4_k_cu_dcdb134d_204444cuda3std3__45__cpo6cbeginE,@object
	.size		_ZN40_INTERNAL_a8bebac7_4_k_cu_dcdb134d_204444cuda3std3__45__cpo6cbeginE,(_ZN40_INTERNAL_a8bebac7_4_k_cu_dcdb134d_204444cuda3std3__48in_placeE - _ZN40_INTERNAL_a8bebac7_4_k_cu_dcdb134d_204444cuda3std3__45__cpo6cbeginE)
_ZN40_INTERNAL_a8bebac7_4_k_cu_dcdb134d_204444cuda3std3__45__cpo6cbeginE:
	.zero		1
	.type		_ZN40_INTERNAL_a8bebac7_4_k_cu_dcdb134d_204444cuda3std3__48in_placeE,@object
	.size		_ZN40_INTERNAL_a8bebac7_4_k_cu_dcdb134d_204444cuda3std3__48in_placeE,(_ZN40_INTERNAL_a8bebac7_4_k_cu_dcdb134d_204444cuda3std6ranges3__45__cpo9iter_moveE - _ZN40_INTERNAL_a8bebac7_4_k_cu_dcdb134d_204444cuda3std3__48in_placeE)
_ZN40_INTERNAL_a8bebac7_4_k_cu_dcdb134d_204444cuda3std3__48in_placeE:
	.zero		1
	.type		_ZN40_INTERNAL_a8bebac7_4_k_cu_dcdb134d_204444cuda3std6ranges3__45__cpo9iter_moveE,@object
	.size		_ZN40_INTERNAL_a8bebac7_4_k_cu_dcdb134d_204444cuda3std6ranges3__45__cpo9iter_moveE,(_ZN40_INTERNAL_a8bebac7_4_k_cu_dcdb134d_204444cuda3std3__45__cpo5beginE - _ZN40_INTERNAL_a8bebac7_4_k_cu_dcdb134d_204444cuda3std6ranges3__45__cpo9iter_moveE)
_ZN40_INTERNAL_a8bebac7_4_k_cu_dcdb134d_204444cuda3std6ranges3__45__cpo9iter_moveE:
	.zero		1
	.type		_ZN40_INTERNAL_a8bebac7_4_k_cu_dcdb134d_204444cuda3std3__45__cpo5beginE,@object
	.size		_ZN40_INTERNAL_a8bebac7_4_k_cu_dcdb134d_204444cuda3std3__45__cpo5beginE,(_ZN40_INTERNAL_a8bebac7_4_k_cu_dcdb134d_204444cuda3std3__442_GLOBAL__N__a8bebac7_4_k_cu_dcdb134d_204446ignoreE - _ZN40_INTERNAL_a8bebac7_4_k_cu_dcdb134d_204444cuda3std3__45__cpo5beginE)
_ZN40_INTERNAL_a8bebac7_4_k_cu_dcdb134d_204444cuda3std3__45__cpo5beginE:
	.zero		1
	.type		_ZN40_INTERNAL_a8bebac7_4_k_cu_dcdb134d_204444cuda3std3__442_GLOBAL__N__a8bebac7_4_k_cu_dcdb134d_204446ignoreE,@object
	.size		_ZN40_INTERNAL_a8bebac7_4_k_cu_dcdb134d_204444cuda3std3__442_GLOBAL__N__a8bebac7_4_k_cu_dcdb134d_204446ignoreE,(_ZN40_INTERNAL_a8bebac7_4_k_cu_dcdb134d_204444cute7productE - _ZN40_INTERNAL_a8bebac7_4_k_cu_dcdb134d_204444cuda3std3__442_GLOBAL__N__a8bebac7_4_k_cu_dcdb134d_204446ignoreE)
_ZN40_INTERNAL_a8bebac7_4_k_cu_dcdb134d_204444cuda3std3__442_GLOBAL__N__a8bebac7_4_k_cu_dcdb134d_204446ignoreE:
	.zero		1
	.type		_ZN40_INTERNAL_a8bebac7_4_k_cu_dcdb134d_204444cute7productE,@object
	.size		_ZN40_INTERNAL_a8bebac7_4_k_cu_dcdb134d_204444cute7productE,(_ZN40_INTERNAL_a8bebac7_4_k_cu_dcdb134d_204444cuda3std3__45__cpo3endE - _ZN40_INTERNAL_a8bebac7_4_k_cu_dcdb134d_204444cute7productE)
_ZN40_INTERNAL_a8bebac7_4_k_cu_dcdb134d_204444cute7productE:
	.zero		1
	.type		_ZN40_INTERNAL_a8bebac7_4_k_cu_dcdb134d_204444cuda3std3__45__cpo3endE,@object
	.size		_ZN40_INTERNAL_a8bebac7_4_k_cu_dcdb134d_204444cuda3std3__45__cpo3endE,(_ZN40_INTERNAL_a8bebac7_4_k_cu_dcdb134d_204444cuda3std3__419piecewise_constructE - _ZN40_INTERNAL_a8bebac7_4_k_cu_dcdb134d_204444cuda3std3__45__cpo3endE)
_ZN40_INTERNAL_a8bebac7_4_k_cu_dcdb134d_204444cuda3std3__45__cpo3endE:
	.zero		1
	.type		_ZN40_INTERNAL_a8bebac7_4_k_cu_dcdb134d_204444cuda3std3__419piecewise_constructE,@object
	.size		_ZN40_INTERNAL_a8bebac7_4_k_cu_dcdb134d_204444cuda3std3__419piecewise_constructE,(_ZN40_INTERNAL_a8bebac7_4_k_cu_dcdb134d_204444cuda3std3__45__cpo4cendE - _ZN40_INTERNAL_a8bebac7_4_k_cu_dcdb134d_204444cuda3std3__419piecewise_constructE)
_ZN40_INTERNAL_a8bebac7_4_k_cu_dcdb134d_204444cuda3std3__419piecewise_constructE:
	.zero		1
	.type		_ZN40_INTERNAL_a8bebac7_4_k_cu_dcdb134d_204444cuda3std3__45__cpo4cendE,@object
	.size		_ZN40_INTERNAL_a8bebac7_4_k_cu_dcdb134d_204444cuda3std3__45__cpo4cendE,(_ZN40_INTERNAL_a8bebac7_4_k_cu_dcdb134d_204444cuda3std6ranges3__45__cpo4swapE - _ZN40_INTERNAL_a8bebac7_4_k_cu_dcdb134d_204444cuda3std3__45__cpo4cendE)
_ZN40_INTERNAL_a8bebac7_4_k_cu_dcdb134d_204444cuda3std3__45__cpo4cendE:
	.zero		1
	.type		_ZN40_INTERNAL_a8bebac7_4_k_cu_dcdb134d_204444cuda3std6ranges3__45__cpo4swapE,@object
	.size		_ZN40_INTERNAL_a8bebac7_4_k_cu_dcdb134d_204444cuda3std6ranges3__45__cpo4swapE,(.L_10 - _ZN40_INTERNAL_a8bebac7_4_k_cu_dcdb134d_204444cuda3std6ranges3__45__cpo4swapE)
_ZN40_INTERNAL_a8bebac7_4_k_cu_dcdb134d_204444cuda3std6ranges3__45__cpo4swapE:
	.zero		1
.L_10:


//--------------------- .nv.constant0._ZN7cutlass13device_kernelINS_4gemm6kernel13GemmUniversalIN4cute5tupleIJiiiiEEENS1_10collective13CollectiveMmaINS1_35MainloopSm100TmaUmmaWarpSpecializedILi34ELi2ELi4ENS5_IJNS4_1CILi1EEESB_SB_EEEEENS5_IJNSA_ILi64EEENSA_ILi128EEENSA_ILi16EEEEEENS_6half_tENS5_IJlSB_lEEESI_SJ_NS4_8TiledMMAINS4_8MMA_AtomIJNS4_20SM100_MMA_F16BF16_SSISI_SI_fLi64ELi128ELNS4_4UMMA5MajorE0ELSO_0ELNSN_7ScaleInE0ELSP_0EEEEEENS4_6LayoutISC_NS5_IJNSA_ILi0EEEST_ST_EEEEENS5_IJNS4_10UnderscoreESW_SW_EEEEENS4_13SM90_TMA_LOADENS4_14ComposedLayoutINS4_7SwizzleILi1ELi4ELi3EEENS4_18smem_ptr_flag_bitsILi16EEENSS_INS5_IJNSA_ILi8EEESG_EEENS5_IJSG_SB_EEEEEEEvNS4_8identityESZ_S19_vS1A_EENS_8epilogue10collective18CollectiveEpilogueINS1C_23Sm100TmaWarpSpecializedILi4ELi2ELi16ELb1ELb0EEEJSH_NS5_IJNSS_ISE_SB_EENSS_INSA_ILi32EEESB_EEEEESI_SJ_SI_SJ_NS1C_6fusion15FusionCallbacksIS1G_NS1L_17LinearCombinationISI_fSI_fLNS_15FloatRoundStyleE2EEESH_S1K_JEEENS4_5SM1004TMEM4LOAD26SM100_TMEM_LOAD_16dp256b4xESZ_NS10_INS11_ILi2ELi4ELi3EEES14_NSS_INS5_IJS15_S1I_EEENS5_IJS1I_SB_EEEEEEENS4_17SM75_U32x4_LDSM_NENS4_14SM90_TMA_STOREES1Z_NS4_17SM90_U32x4_STSM_NENS4_39AutoVectorizingCopyWithAssumedAlignmentILi128EEEEEEvvEEEEvNT_6ParamsE --------------------------
	.section	.nv.constant0._ZN7cutlass13device_kernelINS_4gemm6kernel13GemmUniversalIN4cute5tupleIJiiiiEEENS1_10collective13CollectiveMmaINS1_35MainloopSm100TmaUmmaWarpSpecializedILi34ELi2ELi4ENS5_IJNS4_1CILi1EEESB_SB_EEEEENS5_IJNSA_ILi64EEENSA_ILi128EEENSA_ILi16EEEEEENS_6half_tENS5_IJlSB_lEEESI_SJ_NS4_8TiledMMAINS4_8MMA_AtomIJNS4_20SM100_MMA_F16BF16_SSISI_SI_fLi64ELi128ELNS4_4UMMA5MajorE0ELSO_0ELNSN_7ScaleInE0ELSP_0EEEEEENS4_6LayoutISC_NS5_IJNSA_ILi0EEEST_ST_EEEEENS5_IJNS4_10UnderscoreESW_SW_EEEEENS4_13SM90_TMA_LOADENS4_14ComposedLayoutINS4_7SwizzleILi1ELi4ELi3EEENS4_18smem_ptr_flag_bitsILi16EEENSS_INS5_IJNSA_ILi8EEESG_EEENS5_IJSG_SB_EEEEEEEvNS4_8identityESZ_S19_vS1A_EENS_8epilogue10collective18CollectiveEpilogueINS1C_23Sm100TmaWarpSpecializedILi4ELi2ELi16ELb1ELb0EEEJSH_NS5_IJNSS_ISE_SB_EENSS_INSA_ILi32EEESB_EEEEESI_SJ_SI_SJ_NS1C_6fusion15FusionCallbacksIS1G_NS1L_17LinearCombinationISI_fSI_fLNS_15FloatRoundStyleE2EEESH_S1K_JEEENS4_5SM1004TMEM4LOAD26SM100_TMEM_LOAD_16dp256b4xESZ_NS10_INS11_ILi2ELi4ELi3EEES14_NSS_INS5_IJS15_S1I_EEENS5_IJS1I_SB_EEEEEEENS4_17SM75_U32x4_LDSM_NENS4_14SM90_TMA_STOREES1Z_NS4_17SM90_U32x4_STSM_NENS4_39AutoVectorizingCopyWithAssumedAlignmentILi128EEEEEEvvEEEEvNT_6ParamsE,"a",@progbits
	.sectionflags	@""
	.align	4
.nv.constant0._ZN7cutlass13device_kernelINS_4gemm6kernel13GemmUniversalIN4cute5tupleIJiiiiEEENS1_10collective13CollectiveMmaINS1_35MainloopSm100TmaUmmaWarpSpecializedILi34ELi2ELi4ENS5_IJNS4_1CILi1EEESB_SB_EEEEENS5_IJNSA_ILi64EEENSA_ILi128EEENSA_ILi16EEEEEENS_6half_tENS5_IJlSB_lEEESI_SJ_NS4_8TiledMMAINS4_8MMA_AtomIJNS4_20SM100_MMA_F16BF16_SSISI_SI_fLi64ELi128ELNS4_4UMMA5MajorE0ELSO_0ELNSN_7ScaleInE0ELSP_0EEEEEENS4_6LayoutISC_NS5_IJNSA_ILi0EEEST_ST_EEEEENS5_IJNS4_10UnderscoreESW_SW_EEEEENS4_13SM90_TMA_LOADENS4_14ComposedLayoutINS4_7SwizzleILi1ELi4ELi3EEENS4_18smem_ptr_flag_bitsILi16EEENSS_INS5_IJNSA_ILi8EEESG_EEENS5_IJSG_SB_EEEEEEEvNS4_8identityESZ_S19_vS1A_EENS_8epilogue10collective18CollectiveEpilogueINS1C_23Sm100TmaWarpSpecializedILi4ELi2ELi16ELb1ELb0EEEJSH_NS5_IJNSS_ISE_SB_EENSS_INSA_ILi32EEESB_EEEEESI_SJ_SI_SJ_NS1C_6fusion15FusionCallbacksIS1G_NS1L_17LinearCombinationISI_fSI_fLNS_15FloatRoundStyleE2EEESH_S1K_JEEENS4_5SM1004TMEM4LOAD26SM100_TMEM_LOAD_16dp256b4xESZ_NS10_INS11_ILi2ELi4ELi3EEES14_NSS_INS5_IJS15_S1I_EEENS5_IJS1I_SB_EEEEEEENS4_17SM75_U32x4_LDSM_NENS4_14SM90_TMA_STOREES1Z_NS4_17SM90_U32x4_STSM_NENS4_39AutoVectorizingCopyWithAssumedAlignmentILi128EEEEEEvvEEEEvNT_6ParamsE:
	.zero		2944


//--------------------- SYMBOLS --------------------------

	.type		.nv.reservedSmem.offset0,@object
	.size		.nv.reservedSmem.offset0,0x4
	.type		.nv.reservedSmem.cap,@object
	.size		.nv.reservedSmem.cap,0x4
	.type		__assertfail,@function
